//
// Generated by NVIDIA NVVM Compiler
//
// Compiler Build ID: CL-36424714
// Cuda compilation tools, release 13.0, V13.0.88
// Based on NVVM 20.0.0
//

.version 9.0
.target sm_100
.address_size 64

	// .globl	_Z10matmul_gpuPiS_S_i
// _ZZ16matmul_gpu_tiledPiS_S_iE2As has been demoted
// _ZZ16matmul_gpu_tiledPiS_S_iE2Bs has been demoted

.visible .entry _Z10matmul_gpuPiS_S_i(
	.param .u64 .ptr .align 1 _Z10matmul_gpuPiS_S_i_param_0,
	.param .u64 .ptr .align 1 _Z10matmul_gpuPiS_S_i_param_1,
	.param .u64 .ptr .align 1 _Z10matmul_gpuPiS_S_i_param_2,
	.param .u32 _Z10matmul_gpuPiS_S_i_param_3
)
{
	.reg .pred 	%p<12>;
	.reg .b32 	%r<108>;
	.reg .b64 	%rd<53>;

	ld.param.u64 	%rd11, [_Z10matmul_gpuPiS_S_i_param_0];
	ld.param.u64 	%rd12, [_Z10matmul_gpuPiS_S_i_param_1];
	ld.param.u32 	%r33, [_Z10matmul_gpuPiS_S_i_param_3];
	cvta.to.global.u64 	%rd1, %rd12;
	cvta.to.global.u64 	%rd2, %rd11;
	mov.u32 	%r34, %ctaid.x;
	mov.u32 	%r35, %ntid.x;
	mov.u32 	%r36, %tid.x;
	mad.lo.s32 	%r37, %r34, %r35, %r36;
	div.s32 	%r1, %r37, %r33;
	mul.lo.s32 	%r38, %r1, %r33;
	sub.s32 	%r2, %r37, %r38;
	setp.ge.s32 	%p1, %r1, %r33;
	setp.lt.s32 	%p2, %r33, 0;
	or.pred  	%p3, %p2, %p1;
	@%p3 bra 	$L__BB0_13;
	max.u32 	%r4, %r33, 1;
	setp.lt.u32 	%p4, %r33, 8;
	mov.b32 	%r102, 0;
	mov.u32 	%r107, %r102;
	@%p4 bra 	$L__BB0_4;
	and.b32  	%r42, %r4, 2147483640;
	neg.s32 	%r96, %r42;
	mul.wide.u32 	%rd13, %r33, 4;
	add.s64 	%rd3, %rd1, %rd13;
	shl.b32 	%r6, %r33, 3;
	mul.wide.u32 	%rd14, %r33, 8;
	add.s64 	%rd4, %rd1, %rd14;
	mul.wide.u32 	%rd15, %r33, 12;
	add.s64 	%rd5, %rd1, %rd15;
	mul.wide.u32 	%rd16, %r33, 16;
	add.s64 	%rd6, %rd1, %rd16;
	mul.wide.u32 	%rd17, %r33, 20;
	add.s64 	%rd7, %rd1, %rd17;
	mul.wide.u32 	%rd18, %r33, 24;
	add.s64 	%rd8, %rd1, %rd18;
	mul.wide.u32 	%rd19, %r33, 28;
	add.s64 	%rd9, %rd1, %rd19;
	mov.b32 	%r107, 0;
	mov.u32 	%r94, %r38;
	mov.u32 	%r95, %r2;
$L__BB0_3:
	.pragma "nounroll";
	and.b32  	%r102, %r4, 2147483640;
	mul.wide.s32 	%rd20, %r95, 4;
	add.s64 	%rd21, %rd3, %rd20;
	add.s64 	%rd22, %rd4, %rd20;
	add.s64 	%rd23, %rd5, %rd20;
	add.s64 	%rd24, %rd6, %rd20;
	add.s64 	%rd25, %rd7, %rd20;
	add.s64 	%rd26, %rd8, %rd20;
	add.s64 	%rd27, %rd9, %rd20;
	add.s64 	%rd28, %rd1, %rd20;
	mul.wide.s32 	%rd29, %r94, 4;
	add.s64 	%rd30, %rd2, %rd29;
	ld.global.u32 	%r43, [%rd30];
	ld.global.u32 	%r44, [%rd28];
	mad.lo.s32 	%r45, %r44, %r43, %r107;
	ld.global.u32 	%r46, [%rd30+4];
	ld.global.u32 	%r47, [%rd21];
	mad.lo.s32 	%r48, %r47, %r46, %r45;
	ld.global.u32 	%r49, [%rd30+8];
	ld.global.u32 	%r50, [%rd22];
	mad.lo.s32 	%r51, %r50, %r49, %r48;
	ld.global.u32 	%r52, [%rd30+12];
	ld.global.u32 	%r53, [%rd23];
	mad.lo.s32 	%r54, %r53, %r52, %r51;
	ld.global.u32 	%r55, [%rd30+16];
	ld.global.u32 	%r56, [%rd24];
	mad.lo.s32 	%r57, %r56, %r55, %r54;
	ld.global.u32 	%r58, [%rd30+20];
	ld.global.u32 	%r59, [%rd25];
	mad.lo.s32 	%r60, %r59, %r58, %r57;
	ld.global.u32 	%r61, [%rd30+24];
	ld.global.u32 	%r62, [%rd26];
	mad.lo.s32 	%r63, %r62, %r61, %r60;
	ld.global.u32 	%r64, [%rd30+28];
	ld.global.u32 	%r65, [%rd27];
	mad.lo.s32 	%r107, %r65, %r64, %r63;
	add.s32 	%r96, %r96, 8;
	add.s32 	%r95, %r95, %r6;
	add.s32 	%r94, %r94, 8;
	setp.ne.s32 	%p5, %r96, 0;
	@%p5 bra 	$L__BB0_3;
$L__BB0_4:
	and.b32  	%r19, %r4, 7;
	setp.eq.s32 	%p6, %r19, 0;
	@%p6 bra 	$L__BB0_12;
	and.b32  	%r20, %r4, 3;
	setp.lt.u32 	%p7, %r19, 4;
	@%p7 bra 	$L__BB0_7;
	add.s32 	%r67, %r102, %r38;
	mul.wide.s32 	%rd31, %r67, 4;
	add.s64 	%rd32, %rd2, %rd31;
	ld.global.u32 	%r68, [%rd32];
	mad.lo.s32 	%r69, %r102, %r33, %r2;
	mul.wide.s32 	%rd33, %r69, 4;
	add.s64 	%rd34, %rd1, %rd33;
	ld.global.u32 	%r70, [%rd34];
	mad.lo.s32 	%r71, %r70, %r68, %r107;
	ld.global.u32 	%r72, [%rd32+4];
	mul.wide.u32 	%rd35, %r33, 4;
	add.s64 	%rd36, %rd34, %rd35;
	ld.global.u32 	%r73, [%rd36];
	mad.lo.s32 	%r74, %r73, %r72, %r71;
	ld.global.u32 	%r75, [%rd32+8];
	add.s64 	%rd37, %rd36, %rd35;
	ld.global.u32 	%r76, [%rd37];
	mad.lo.s32 	%r77, %r76, %r75, %r74;
	ld.global.u32 	%r78, [%rd32+12];
	add.s64 	%rd38, %rd37, %rd35;
	ld.global.u32 	%r79, [%rd38];
	mad.lo.s32 	%r107, %r79, %r78, %r77;
	add.s32 	%r102, %r102, 4;
$L__BB0_7:
	setp.eq.s32 	%p8, %r20, 0;
	@%p8 bra 	$L__BB0_12;
	setp.eq.s32 	%p9, %r20, 1;
	@%p9 bra 	$L__BB0_10;
	add.s32 	%r81, %r102, %r38;
	mul.wide.s32 	%rd39, %r81, 4;
	add.s64 	%rd40, %rd2, %rd39;
	ld.global.u32 	%r82, [%rd40];
	mad.lo.s32 	%r83, %r102, %r33, %r2;
	mul.wide.s32 	%rd41, %r83, 4;
	add.s64 	%rd42, %rd1, %rd41;
	ld.global.u32 	%r84, [%rd42];
	mad.lo.s32 	%r85, %r84, %r82, %r107;
	ld.global.u32 	%r86, [%rd40+4];
	mul.wide.u32 	%rd43, %r33, 4;
	add.s64 	%rd44, %rd42, %rd43;
	ld.global.u32 	%r87, [%rd44];
	mad.lo.s32 	%r107, %r87, %r86, %r85;
	add.s32 	%r102, %r102, 2;
$L__BB0_10:
	and.b32  	%r88, %r4, 1;
	setp.eq.b32 	%p10, %r88, 1;
	not.pred 	%p11, %p10;
	@%p11 bra 	$L__BB0_12;
	add.s32 	%r89, %r102, %r38;
	mul.wide.s32 	%rd45, %r89, 4;
	add.s64 	%rd46, %rd2, %rd45;
	ld.global.u32 	%r90, [%rd46];
	mad.lo.s32 	%r91, %r102, %r33, %r2;
	mul.wide.s32 	%rd47, %r91, 4;
	add.s64 	%rd48, %rd1, %rd47;
	ld.global.u32 	%r92, [%rd48];
	mad.lo.s32 	%r107, %r92, %r90, %r107;
$L__BB0_12:
	ld.param.u64 	%rd52, [_Z10matmul_gpuPiS_S_i_param_2];
	add.s32 	%r93, %r38, %r2;
	cvta.to.global.u64 	%rd49, %rd52;
	mul.wide.s32 	%rd50, %r93, 4;
	add.s64 	%rd51, %rd49, %rd50;
	st.global.u32 	[%rd51], %r107;
$L__BB0_13:
	ret;

}
	// .globl	_Z16matmul_gpu_tiledPiS_S_i
.visible .entry _Z16matmul_gpu_tiledPiS_S_i(
	.param .u64 .ptr .align 1 _Z16matmul_gpu_tiledPiS_S_i_param_0,
	.param .u64 .ptr .align 1 _Z16matmul_gpu_tiledPiS_S_i_param_1,
	.param .u64 .ptr .align 1 _Z16matmul_gpu_tiledPiS_S_i_param_2,
	.param .u32 _Z16matmul_gpu_tiledPiS_S_i_param_3
)
{
	.reg .pred 	%p<13>;
	.reg .b16 	%rs<4>;
	.reg .b32 	%r<180>;
	.reg .b64 	%rd<13>;
	// demoted variable
	.shared .align 4 .b8 _ZZ16matmul_gpu_tiledPiS_S_iE2As[4224];
	// demoted variable
	.shared .align 4 .b8 _ZZ16matmul_gpu_tiledPiS_S_iE2Bs[4224];
	ld.param.u64 	%rd3, [_Z16matmul_gpu_tiledPiS_S_i_param_0];
	ld.param.u64 	%rd4, [_Z16matmul_gpu_tiledPiS_S_i_param_1];
	ld.param.u64 	%rd5, [_Z16matmul_gpu_tiledPiS_S_i_param_2];
	ld.param.u32 	%r42, [_Z16matmul_gpu_tiledPiS_S_i_param_3];
	mov.u32 	%r44, %ctaid.x;
	mov.u32 	%r45, %ntid.x;
	mov.u32 	%r46, %tid.x;
	mad.lo.s32 	%r1, %r44, %r45, %r46;
	add.s32 	%r47, %r42, 31;
	shr.s32 	%r48, %r47, 31;
	shr.u32 	%r49, %r48, 27;
	add.s32 	%r50, %r47, %r49;
	shr.s32 	%r2, %r50, 5;
	min.s32 	%r3, %r42, 33;
	div.u32 	%r51, %r44, %r2;
	mul.lo.s32 	%r52, %r51, %r2;
	sub.s32 	%r53, %r44, %r52;
	div.u32 	%r4, %r46, %r3;
	mul.lo.s32 	%r54, %r4, %r3;
	sub.s32 	%r5, %r46, %r54;
	mad.lo.s32 	%r55, %r51, %r3, %r4;
	mul.lo.s32 	%r6, %r55, %r42;
	mad.lo.s32 	%r7, %r53, %r3, %r5;
	setp.lt.s32 	%p1, %r42, 1;
	mov.b32 	%r178, 0;
	@%p1 bra 	$L__BB1_14;
	add.s32 	%r57, %r54, %r5;
	shl.b32 	%r58, %r57, 2;
	mov.u32 	%r59, _ZZ16matmul_gpu_tiledPiS_S_iE2As;
	add.s32 	%r9, %r59, %r58;
	mov.u32 	%r60, _ZZ16matmul_gpu_tiledPiS_S_iE2Bs;
	add.s32 	%r10, %r60, %r58;
	max.s32 	%r11, %r2, 1;
	and.b32  	%r12, %r3, 7;
	and.b32  	%r13, %r3, 3;
	and.b32  	%r14, %r3, 56;
	and.b32  	%r15, %r3, 1;
	cvt.u16.u32 	%rs1, %r3;
	shr.u16 	%rs2, %rs1, 3;
	and.b16  	%rs3, %rs2, 7;
	mul.wide.u16 	%r61, %rs3, 8;
	neg.s32 	%r16, %r61;
	cvta.to.global.u64 	%rd1, %rd3;
	cvta.to.global.u64 	%rd2, %rd4;
	mov.b32 	%r164, 0;
	mov.u32 	%r178, %r164;
$L__BB1_2:
	setp.lt.u32 	%p2, %r42, 8;
	mul.lo.s32 	%r64, %r164, %r3;
	add.s32 	%r65, %r6, %r5;
	add.s32 	%r66, %r65, %r64;
	mul.wide.s32 	%rd6, %r66, 4;
	add.s64 	%rd7, %rd1, %rd6;
	ld.global.u32 	%r67, [%rd7];
	st.shared.u32 	[%r9], %r67;
	add.s32 	%r68, %r64, %r4;
	mad.lo.s32 	%r69, %r68, %r42, %r7;
	mul.wide.u32 	%rd8, %r69, 4;
	add.s64 	%rd9, %rd2, %rd8;
	ld.global.u32 	%r70, [%rd9];
	st.shared.u32 	[%r10], %r70;
	bar.sync 	0;
	mov.b32 	%r173, 0;
	@%p2 bra 	$L__BB1_5;
	mov.b32 	%r167, 0;
	mov.u32 	%r166, %r16;
$L__BB1_4:
	.pragma "nounroll";
	add.s32 	%r72, %r167, %r54;
	shl.b32 	%r73, %r72, 2;
	mov.u32 	%r74, _ZZ16matmul_gpu_tiledPiS_S_iE2As;
	add.s32 	%r75, %r74, %r73;
	ld.shared.u32 	%r76, [%r75];
	mad.lo.s32 	%r77, %r167, %r3, %r5;
	shl.b32 	%r78, %r77, 2;
	mov.u32 	%r79, _ZZ16matmul_gpu_tiledPiS_S_iE2Bs;
	add.s32 	%r80, %r79, %r78;
	ld.shared.u32 	%r81, [%r80];
	mad.lo.s32 	%r82, %r81, %r76, %r178;
	ld.shared.u32 	%r83, [%r75+4];
	shl.b32 	%r84, %r3, 2;
	add.s32 	%r85, %r80, %r84;
	ld.shared.u32 	%r86, [%r85];
	mad.lo.s32 	%r87, %r86, %r83, %r82;
	ld.shared.u32 	%r88, [%r75+8];
	add.s32 	%r89, %r85, %r84;
	ld.shared.u32 	%r90, [%r89];
	mad.lo.s32 	%r91, %r90, %r88, %r87;
	ld.shared.u32 	%r92, [%r75+12];
	add.s32 	%r93, %r89, %r84;
	ld.shared.u32 	%r94, [%r93];
	mad.lo.s32 	%r95, %r94, %r92, %r91;
	ld.shared.u32 	%r96, [%r75+16];
	add.s32 	%r97, %r93, %r84;
	ld.shared.u32 	%r98, [%r97];
	mad.lo.s32 	%r99, %r98, %r96, %r95;
	ld.shared.u32 	%r100, [%r75+20];
	add.s32 	%r101, %r97, %r84;
	ld.shared.u32 	%r102, [%r101];
	mad.lo.s32 	%r103, %r102, %r100, %r99;
	ld.shared.u32 	%r104, [%r75+24];
	add.s32 	%r105, %r101, %r84;
	ld.shared.u32 	%r106, [%r105];
	mad.lo.s32 	%r107, %r106, %r104, %r103;
	ld.shared.u32 	%r108, [%r75+28];
	add.s32 	%r109, %r105, %r84;
	ld.shared.u32 	%r110, [%r109];
	mad.lo.s32 	%r178, %r110, %r108, %r107;
	add.s32 	%r167, %r167, 8;
	add.s32 	%r166, %r166, 8;
	setp.ne.s32 	%p3, %r166, 0;
	mov.u32 	%r173, %r14;
	@%p3 bra 	$L__BB1_4;
$L__BB1_5:
	setp.eq.s32 	%p4, %r12, 0;
	@%p4 bra 	$L__BB1_13;
	add.s32 	%r112, %r12, -1;
	setp.lt.u32 	%p5, %r112, 3;
	@%p5 bra 	$L__BB1_8;
	add.s32 	%r113, %r173, %r54;
	shl.b32 	%r114, %r113, 2;
	mov.u32 	%r115, _ZZ16matmul_gpu_tiledPiS_S_iE2As;
	add.s32 	%r116, %r115, %r114;
	ld.shared.u32 	%r117, [%r116];
	mad.lo.s32 	%r118, %r173, %r3, %r5;
	shl.b32 	%r119, %r118, 2;
	mov.u32 	%r120, _ZZ16matmul_gpu_tiledPiS_S_iE2Bs;
	add.s32 	%r121, %r120, %r119;
	ld.shared.u32 	%r122, [%r121];
	mad.lo.s32 	%r123, %r122, %r117, %r178;
	ld.shared.u32 	%r124, [%r116+4];
	shl.b32 	%r125, %r3, 2;
	add.s32 	%r126, %r121, %r125;
	ld.shared.u32 	%r127, [%r126];
	mad.lo.s32 	%r128, %r127, %r124, %r123;
	ld.shared.u32 	%r129, [%r116+8];
	add.s32 	%r130, %r126, %r125;
	ld.shared.u32 	%r131, [%r130];
	mad.lo.s32 	%r132, %r131, %r129, %r128;
	ld.shared.u32 	%r133, [%r116+12];
	add.s32 	%r134, %r130, %r125;
	ld.shared.u32 	%r135, [%r134];
	mad.lo.s32 	%r178, %r135, %r133, %r132;
	add.s32 	%r173, %r173, 4;
$L__BB1_8:
	setp.eq.s32 	%p6, %r13, 0;
	@%p6 bra 	$L__BB1_13;
	setp.eq.s32 	%p7, %r13, 1;
	@%p7 bra 	$L__BB1_11;
	add.s32 	%r137, %r173, %r54;
	shl.b32 	%r138, %r137, 2;
	mov.u32 	%r139, _ZZ16matmul_gpu_tiledPiS_S_iE2As;
	add.s32 	%r140, %r139, %r138;
	ld.shared.u32 	%r141, [%r140];
	mad.lo.s32 	%r142, %r173, %r3, %r5;
	shl.b32 	%r143, %r142, 2;
	mov.u32 	%r144, _ZZ16matmul_gpu_tiledPiS_S_iE2Bs;
	add.s32 	%r145, %r144, %r143;
	ld.shared.u32 	%r146, [%r145];
	mad.lo.s32 	%r147, %r146, %r141, %r178;
	ld.shared.u32 	%r148, [%r140+4];
	shl.b32 	%r149, %r3, 2;
	add.s32 	%r150, %r145, %r149;
	ld.shared.u32 	%r151, [%r150];
	mad.lo.s32 	%r178, %r151, %r148, %r147;
	add.s32 	%r173, %r173, 2;
$L__BB1_11:
	setp.eq.s32 	%p8, %r15, 0;
	@%p8 bra 	$L__BB1_13;
	add.s32 	%r152, %r173, %r54;
	shl.b32 	%r153, %r152, 2;
	mov.u32 	%r154, _ZZ16matmul_gpu_tiledPiS_S_iE2As;
	add.s32 	%r155, %r154, %r153;
	ld.shared.u32 	%r156, [%r155];
	mad.lo.s32 	%r157, %r173, %r3, %r5;
	shl.b32 	%r158, %r157, 2;
	mov.u32 	%r159, _ZZ16matmul_gpu_tiledPiS_S_iE2Bs;
	add.s32 	%r160, %r159, %r158;
	ld.shared.u32 	%r161, [%r160];
	mad.lo.s32 	%r178, %r161, %r156, %r178;
$L__BB1_13:
	bar.sync 	0;
	add.s32 	%r164, %r164, 1;
	setp.ne.s32 	%p9, %r164, %r11;
	@%p9 bra 	$L__BB1_2;
$L__BB1_14:
	div.s32 	%r162, %r1, %r42;
	setp.ge.s32 	%p10, %r162, %r42;
	setp.lt.s32 	%p11, %r42, 0;
	or.pred  	%p12, %p11, %p10;
	@%p12 bra 	$L__BB1_16;
	add.s32 	%r163, %r7, %r6;
	cvta.to.global.u64 	%rd10, %rd5;
	mul.wide.u32 	%rd11, %r163, 4;
	add.s64 	%rd12, %rd10, %rd11;
	st.global.u32 	[%rd12], %r178;
$L__BB1_16:
	ret;

}


// ===== COMPILED SASS (sm_100) =====

	.target	sm_100

	.elftype	@"ET_EXEC"


//--------------------- .note.nv.tkinfo           --------------------------
	.section	.note.nv.tkinfo,"",@"SHT_NOTE"
	.sectionflags	@"SHF_NOTE_NV_TKINFO"
	.tkinfo
        /*0018*/ 	.word	0x00000002
        /*0030*/ 	.string	""
        /*0030*/ 	.string	"ptxas"
        /*0030*/ 	.string	"Cuda compilation tools, release 13.0, V13.0.88"
        /*0030*/ 	.string	"Build cuda_13.0.r13.0/compiler.36424714_0"
        /*0030*/ 	.string	"-arch sm_100 -m 64 "



//--------------------- .note.nv.cuinfo           --------------------------
	.section	.note.nv.cuinfo,"",@"SHT_NOTE"
	.sectionflags	@"SHF_NOTE_NV_CUINFO"
        /*0018*/ 	.short	0x0002
        /*001a*/ 	.short	0x0064
        /*001c*/ 	.short	0x0082
	.zero		2


//--------------------- .nv.info                  --------------------------
	.section	.nv.info,"",@"SHT_CUDA_INFO"
	.align	4


	//----- nvinfo : EIATTR_REGCOUNT
	.align		4
        /*0000*/ 	.byte	0x04, 0x2f
        /*0002*/ 	.short	(.L_1 - .L_0)
	.align		4
.L_0:
        /*0004*/ 	.word	index@(_Z10matmul_gpuPiS_S_i)
        /*0008*/ 	.word	0x0000001f


	//----- nvinfo : EIATTR_FRAME_SIZE
	.align		4
.L_1:
        /*000c*/ 	.byte	0x04, 0x11
        /*000e*/ 	.short	(.L_3 - .L_2)
	.align		4
.L_2:
        /*0010*/ 	.word	index@(_Z10matmul_gpuPiS_S_i)
        /*0014*/ 	.word	0x00000000


	//----- nvinfo : EIATTR_REGCOUNT
	.align		4
.L_3:
        /*0018*/ 	.byte	0x04, 0x2f
        /*001a*/ 	.short	(.L_5 - .L_4)
	.align		4
.L_4:
        /*001c*/ 	.word	index@(_Z16matmul_gpu_tiledPiS_S_i)
        /*0020*/ 	.word	0x00000020


	//----- nvinfo : EIATTR_FRAME_SIZE
	.align		4
.L_5:
        /*0024*/ 	.byte	0x04, 0x11
        /*0026*/ 	.short	(.L_7 - .L_6)
	.align		4
.L_6:
        /*0028*/ 	.word	index@(_Z16matmul_gpu_tiledPiS_S_i)
        /*002c*/ 	.word	0x00000000


	//----- nvinfo : EIATTR_MIN_STACK_SIZE
	.align		4
.L_7:
        /*0030*/ 	.byte	0x04, 0x12
        /*0032*/ 	.short	(.L_9 - .L_8)
	.align		4
.L_8:
        /*0034*/ 	.word	index@(_Z16matmul_gpu_tiledPiS_S_i)
        /*0038*/ 	.word	0x00000000


	//----- nvinfo : EIATTR_MIN_STACK_SIZE
	.align		4
.L_9:
        /*003c*/ 	.byte	0x04, 0x12
        /*003e*/ 	.short	(.L_11 - .L_10)
	.align		4
.L_10:
        /*0040*/ 	.word	index@(_Z10matmul_gpuPiS_S_i)
        /*0044*/ 	.word	0x00000000
.L_11:


//--------------------- .nv.compat                --------------------------
	.section	.nv.compat,"",@"SHT_CUDA_COMPAT_INFO"
	.align	4
        /*0000*/ 	.byte	0x02, 0x09, 0x00, 0x00, 0x02, 0x02, 0x01, 0x00, 0x02, 0x05, 0x05, 0x00, 0x03, 0x07, 0x01, 0x01
        /*0010*/ 	.byte	0x02, 0x03, 0x00, 0x00, 0x02, 0x06, 0x01, 0x00, 0x04, 0x0b, 0x08, 0x00, 0x09, 0x00, 0x00, 0x00
        /*0020*/ 	.byte	0x00, 0x00, 0x00, 0x00


//--------------------- .nv.info._Z16matmul_gpu_tiledPiS_S_i --------------------------
	.section	.nv.info._Z16matmul_gpu_tiledPiS_S_i,"",@"SHT_CUDA_INFO"
	.sectionflags	@""
	.align	4


	//----- nvinfo : EIATTR_CUDA_API_VERSION
	.align		4
        /*0000*/ 	.byte	0x04, 0x37
        /*0002*/ 	.short	(.L_13 - .L_12)
.L_12:
        /*0004*/ 	.word	0x00000082


	//----- nvinfo : EIATTR_KPARAM_INFO
	.align		4
.L_13:
        /*0008*/ 	.byte	0x04, 0x17
        /*000a*/ 	.short	(.L_15 - .L_14)
.L_14:
        /*000c*/ 	.word	0x00000000
        /*0010*/ 	.short	0x0003
        /*0012*/ 	.short	0x0018
        /*0014*/ 	.byte	0x00, 0xf0, 0x11, 0x00


	//----- nvinfo : EIATTR_KPARAM_INFO
	.align		4
.L_15:
        /*0018*/ 	.byte	0x04, 0x17
        /*001a*/ 	.short	(.L_17 - .L_16)
.L_16:
        /*001c*/ 	.word	0x00000000
        /*0020*/ 	.short	0x0002
        /*0022*/ 	.short	0x0010
        /*0024*/ 	.byte	0x00, 0xf5, 0x21, 0x00


	//----- nvinfo : EIATTR_KPARAM_INFO
	.align		4
.L_17:
        /*0028*/ 	.byte	0x04, 0x17
        /*002a*/ 	.short	(.L_19 - .L_18)
.L_18:
        /*002c*/ 	.word	0x00000000
        /*0030*/ 	.short	0x0001
        /*0032*/ 	.short	0x0008
        /*0034*/ 	.byte	0x00, 0xf5, 0x21, 0x00


	//----- nvinfo : EIATTR_KPARAM_INFO
	.align		4
.L_19:
        /*0038*/ 	.byte	0x04, 0x17
        /*003a*/ 	.short	(.L_21 - .L_20)
.L_20:
        /*003c*/ 	.word	0x00000000
        /*0040*/ 	.short	0x0000
        /*0042*/ 	.short	0x0000
        /*0044*/ 	.byte	0x00, 0xf5, 0x21, 0x00


	//----- nvinfo : EIATTR_SPARSE_MMA_MASK
	.align		4
.L_21:
        /*0048*/ 	.byte	0x03, 0x50
        /*004a*/ 	.short	0x0000


	//----- nvinfo : EIATTR_MAXREG_COUNT
	.align		4
        /*004c*/ 	.byte	0x03, 0x1b
        /*004e*/ 	.short	0x00ff


	//----- nvinfo : EIATTR_NUM_BARRIERS
	.align		4
        /*0050*/ 	.byte	0x02, 0x4c
        /*0052*/ 	.byte	0x01
	.zero		1


	//----- nvinfo : EIATTR_MERCURY_ISA_VERSION
	.align		4
        /*0054*/ 	.byte	0x03, 0x5f
        /*0056*/ 	.short	0x0101


	//----- nvinfo : EIATTR_VRC_CTA_INIT_COUNT
	.align		4
        /*0058*/ 	.byte	0x02, 0x4a
	.zero		1
	.zero		1


	//----- nvinfo : EIATTR_EXIT_INSTR_OFFSETS
	.align		4
        /*005c*/ 	.byte	0x04, 0x1c
        /*005e*/ 	.short	(.L_23 - .L_22)


	//   ....[0]....
.L_22:
        /*0060*/ 	.word	0x00000ea0


	//   ....[1]....
        /*0064*/ 	.word	0x00000ef0


	//----- nvinfo : EIATTR_CBANK_PARAM_SIZE
	.align		4
.L_23:
        /*0068*/ 	.byte	0x03, 0x19
        /*006a*/ 	.short	0x001c


	//----- nvinfo : EIATTR_PARAM_CBANK
	.align		4
        /*006c*/ 	.byte	0x04, 0x0a
        /*006e*/ 	.short	(.L_25 - .L_24)
	.align		4
.L_24:
        /*0070*/ 	.word	index@(.nv.constant0._Z16matmul_gpu_tiledPiS_S_i)
        /*0074*/ 	.short	0x0380
        /*0076*/ 	.short	0x001c


	//----- nvinfo : EIATTR_SW_WAR
	.align		4
.L_25:
        /*0078*/ 	.byte	0x04, 0x36
        /*007a*/ 	.short	(.L_27 - .L_26)
.L_26:
        /*007c*/ 	.word	0x00000008
.L_27:


//--------------------- .nv.info._Z10matmul_gpuPiS_S_i --------------------------
	.section	.nv.info._Z10matmul_gpuPiS_S_i,"",@"SHT_CUDA_INFO"
	.sectionflags	@""
	.align	4


	//----- nvinfo : EIATTR_CUDA_API_VERSION
	.align		4
        /*0000*/ 	.byte	0x04, 0x37
        /*0002*/ 	.short	(.L_29 - .L_28)
.L_28:
        /*0004*/ 	.word	0x00000082


	//----- nvinfo : EIATTR_KPARAM_INFO
	.align		4
.L_29:
        /*0008*/ 	.byte	0x04, 0x17
        /*000a*/ 	.short	(.L_31 - .L_30)
.L_30:
        /*000c*/ 	.word	0x00000000
        /*0010*/ 	.short	0x0003
        /*0012*/ 	.short	0x0018
        /*0014*/ 	.byte	0x00, 0xf0, 0x11, 0x00


	//----- nvinfo : EIATTR_KPARAM_INFO
	.align		4
.L_31:
        /*0018*/ 	.byte	0x04, 0x17
        /*001a*/ 	.short	(.L_33 - .L_32)
.L_32:
        /*001c*/ 	.word	0x00000000
        /*0020*/ 	.short	0x0002
        /*0022*/ 	.short	0x0010
        /*0024*/ 	.byte	0x00, 0xf5, 0x21, 0x00


	//----- nvinfo : EIATTR_KPARAM_INFO
	.align		4
.L_33:
        /*0028*/ 	.byte	0x04, 0x17
        /*002a*/ 	.short	(.L_35 - .L_34)
.L_34:
        /*002c*/ 	.word	0x00000000
        /*0030*/ 	.short	0x0001
        /*0032*/ 	.short	0x0008
        /*0034*/ 	.byte	0x00, 0xf5, 0x21, 0x00


	//----- nvinfo : EIATTR_KPARAM_INFO
	.align		4
.L_35:
        /*0038*/ 	.byte	0x04, 0x17
        /*003a*/ 	.short	(.L_37 - .L_36)
.L_36:
        /*003c*/ 	.word	0x00000000
        /*0040*/ 	.short	0x0000
        /*0042*/ 	.short	0x0000
        /*0044*/ 	.byte	0x00, 0xf5, 0x21, 0x00


	//----- nvinfo : EIATTR_SPARSE_MMA_MASK
	.align		4
.L_37:
        /*0048*/ 	.byte	0x03, 0x50
        /*004a*/ 	.short	0x0000


	//----- nvinfo : EIATTR_MAXREG_COUNT
	.align		4
        /*004c*/ 	.byte	0x03, 0x1b
        /*004e*/ 	.short	0x00ff


	//----- nvinfo : EIATTR_MERCURY_ISA_VERSION
	.align		4
        /*0050*/ 	.byte	0x03, 0x5f
        /*0052*/ 	.short	0x0101


	//----- nvinfo : EIATTR_VRC_CTA_INIT_COUNT
	.align		4
        /*0054*/ 	.byte	0x02, 0x4a
	.zero		1
	.zero		1


	//----- nvinfo : EIATTR_EXIT_INSTR_OFFSETS
	.align		4
        /*0058*/ 	.byte	0x04, 0x1c
        /*005a*/ 	.short	(.L_39 - .L_38)


	//   ....[0]....
.L_38:
        /*005c*/ 	.word	0x000001f0


	//   ....[1]....
        /*0060*/ 	.word	0x00000b50


	//----- nvinfo : EIATTR_CBANK_PARAM_SIZE
	.align		4
.L_39:
        /*0064*/ 	.byte	0x03, 0x19
        /*0066*/ 	.short	0x001c


	//----- nvinfo : EIATTR_PARAM_CBANK
	.align		4
        /*0068*/ 	.byte	0x04, 0x0a
        /*006a*/ 	.short	(.L_41 - .L_40)
	.align		4
.L_40:
        /*006c*/ 	.word	index@(.nv.constant0._Z10matmul_gpuPiS_S_i)
        /*0070*/ 	.short	0x0380
        /*0072*/ 	.short	0x001c


	//----- nvinfo : EIATTR_SW_WAR
	.align		4
.L_41:
        /*0074*/ 	.byte	0x04, 0x36
        /*0076*/ 	.short	(.L_43 - .L_42)
.L_42:
        /*0078*/ 	.word	0x00000008
.L_43:


//--------------------- .nv.callgraph             --------------------------
	.section	.nv.callgraph,"",@"SHT_CUDA_CALLGRAPH"
	.align	4
	.sectionentsize	8
	.align		4
        /*0000*/ 	.word	0x00000000
	.align		4
        /*0004*/ 	.word	0xffffffff
	.align		4
        /*0008*/ 	.word	0x00000000
	.align		4
        /*000c*/ 	.word	0xfffffffe
	.align		4
        /*0010*/ 	.word	0x00000000
	.align		4
        /*0014*/ 	.word	0xfffffffd
	.align		4
        /*0018*/ 	.word	0x00000000
	.align		4
        /*001c*/ 	.word	0xfffffffc


//--------------------- .text._Z16matmul_gpu_tiledPiS_S_i --------------------------
	.section	.text._Z16matmul_gpu_tiledPiS_S_i,"ax",@progbits
	.align	128
        .global         _Z16matmul_gpu_tiledPiS_S_i
        .type           _Z16matmul_gpu_tiledPiS_S_i,@function
        .size           _Z16matmul_gpu_tiledPiS_S_i,(.L_x_13 - _Z16matmul_gpu_tiledPiS_S_i)
        .other          _Z16matmul_gpu_tiledPiS_S_i,@"STO_CUDA_ENTRY STV_DEFAULT"
_Z16matmul_gpu_tiledPiS_S_i:
.text._Z16matmul_gpu_tiledPiS_S_i:
[----:B------:R-:W-:Y:S01]  /*0000*/  LDC R1, c[0x0][0x37c] ;  /* 0x0000df00ff017b82 */ /* 0x000fe20000000800 */
[----:B------:R-:W0:Y:S01]  /*0010*/  LDCU UR4, c[0x0][0x398] ;  /* 0x00007300ff0477ac */ /* 0x000e220008000800 */
[----:B------:R-:W1:Y:S01]  /*0020*/  S2R R17, SR_TID.X ;  /* 0x0000000000117919 */ /* 0x000e620000002100 */
[----:B------:R-:W-:Y:S01]  /*0030*/  IMAD.MOV.U32 R16, RZ, RZ, RZ ;  /* 0x000000ffff107224 */ /* 0x000fe200078e00ff */
[----:B------:R-:W2:Y:S01]  /*0040*/  LDCU.64 UR10, c[0x0][0x358] ;  /* 0x00006b00ff0a77ac */ /* 0x000ea20008000a00 */
[----:B0-----:R-:W-:-:S03]  /*0050*/  IMAD.U32 R0, RZ, RZ, UR4 ;  /* 0x00000004ff007e24 */ /* 0x001fc6000f8e00ff */
[----:B------:R-:W0:Y:S01]  /*0060*/  S2UR UR4, SR_CTAID.X ;  /* 0x00000000000479c3 */ /* 0x000e220000002500 */
[C---:B------:R-:W-:Y:S01]  /*0070*/  VIADD R2, R0.reuse, 0x1f ;  /* 0x0000001f00027836 */ /* 0x040fe20000000000 */
[----:B------:R-:W-:-:S04]  /*0080*/  VIMNMX R6, PT, PT, R0, 0x21, PT ;  /* 0x0000002100067848 */ /* 0x000fc80003fe0100 */
[----:B------:R-:W-:Y:S01]  /*0090*/  SHF.R.S32.HI R3, RZ, 0x1f, R2 ;  /* 0x0000001fff037819 */ /* 0x000fe20000011402 */
[----:B------:R-:W3:Y:S01]  /*00a0*/  I2F.U32.RP R8, R6 ;  /* 0x0000000600087306 */ /* 0x000ee20000209000 */
[----:B------:R-:W-:Y:S01]  /*00b0*/  IMAD.MOV R9, RZ, RZ, -R6 ;  /* 0x000000ffff097224 */ /* 0x000fe200078e0a06 */
[----:B------:R-:W-:Y:S02]  /*00c0*/  ISETP.NE.U32.AND P5, PT, R6, RZ, PT ;  /* 0x000000ff0600720c */ /* 0x000fe40003fa5070 */
[----:B------:R-:W-:-:S04]  /*00d0*/  LEA.HI R3, R3, R2, RZ, 0x5 ;  /* 0x0000000203037211 */ /* 0x000fc800078f28ff */
[----:B------:R-:W-:-:S04]  /*00e0*/  SHF.R.S32.HI R10, RZ, 0x5, R3 ;  /* 0x00000005ff0a7819 */ /* 0x000fc80000011403 */
[----:B------:R-:W4:Y:S01]  /*00f0*/  I2F.U32.RP R7, R10 ;  /* 0x0000000a00077306 */ /* 0x000f220000209000 */
[----:B------:R-:W-:Y:S02]  /*0100*/  IADD3 R11, PT, PT, RZ, -R10, RZ ;  /* 0x8000000aff0b7210 */ /* 0x000fe40007ffe0ff */
[----:B------:R-:W-:-:S05]  /*0110*/  ISETP.NE.U32.AND P2, PT, R10, RZ, PT ;  /* 0x000000ff0a00720c */ /* 0x000fca0003f45070 */
[----:B---3--:R-:W3:Y:S08]  /*0120*/  MUFU.RCP R8, R8 ;  /* 0x0000000800087308 */ /* 0x008ef00000001000 */
[----:B----4-:R-:W4:Y:S01]  /*0130*/  MUFU.RCP R7, R7 ;  /* 0x0000000700077308 */ /* 0x010f220000001000 */
[----:B---3--:R-:W-:-:S07]  /*0140*/  IADD3 R4, PT, PT, R8, 0xffffffe, RZ ;  /* 0x0ffffffe08047810 */ /* 0x008fce0007ffe0ff */
[----:B------:R3:W5:Y:S01]  /*0150*/  F2I.FTZ.U32.TRUNC.NTZ R5, R4 ;  /* 0x0000000400057305 */ /* 0x000762000021f000 */
[----:B----4-:R-:W-:-:S07]  /*0160*/  VIADD R2, R7, 0xffffffe ;  /* 0x0ffffffe07027836 */ /* 0x010fce0000000000 */
[----:B------:R4:W2:Y:S01]  /*0170*/  F2I.FTZ.U32.TRUNC.NTZ R3, R2 ;  /* 0x0000000200037305 */ /* 0x0008a2000021f000 */
[----:B---3--:R-:W-:Y:S02]  /*0180*/  IMAD.MOV.U32 R4, RZ, RZ, RZ ;  /* 0x000000ffff047224 */ /* 0x008fe400078e00ff */
[----:B-----5:R-:W-:Y:S02]  /*0190*/  IMAD R9, R9, R5, RZ ;  /* 0x0000000509097224 */ /* 0x020fe400078e02ff */
[----:B----4-:R-:W-:Y:S02]  /*01a0*/  HFMA2 R2, -RZ, RZ, 0, 0 ;  /* 0x00000000ff027431 */ /* 0x010fe400000001ff */
[----:B------:R-:W-:-:S04]  /*01b0*/  IMAD.HI.U32 R4, R5, R9, R4 ;  /* 0x0000000905047227 */ /* 0x000fc800078e0004 */
[----:B--2---:R-:W-:-:S04]  /*01c0*/  IMAD R7, R11, R3, RZ ;  /* 0x000000030b077224 */ /* 0x004fc800078e02ff */
[----:B------:R-:W-:-:S04]  /*01d0*/  IMAD.HI.U32 R2, R3, R7, R2 ;  /* 0x0000000703027227 */ /* 0x000fc800078e0002 */
[----:B-1----:R-:W-:Y:S02]  /*01e0*/  IMAD.HI.U32 R7, R4, R17, RZ ;  /* 0x0000001104077227 */ /* 0x002fe400078e00ff */
[----:B------:R-:W1:Y:S02]  /*01f0*/  LDC R4, c[0x0][0x360] ;  /* 0x0000d800ff047b82 */ /* 0x000e640000000800 */
[----:B0-----:R-:W-:-:S04]  /*0200*/  IMAD.HI.U32 R2, R2, UR4, RZ ;  /* 0x0000000402027c27 */ /* 0x001fc8000f8e00ff */
[----:B------:R-:W-:Y:S01]  /*0210*/  IMAD.MOV R5, RZ, RZ, -R7 ;  /* 0x000000ffff057224 */ /* 0x000fe200078e0a07 */
[----:B------:R-:W-:-:S03]  /*0220*/  IADD3 R3, PT, PT, -R2, RZ, RZ ;  /* 0x000000ff02037210 */ /* 0x000fc60007ffe1ff */
[----:B------:R-:W-:Y:S02]  /*0230*/  IMAD R5, R6, R5, R17 ;  /* 0x0000000506057224 */ /* 0x000fe400078e0211 */
[----:B------:R-:W-:-:S03]  /*0240*/  IMAD R3, R10, R3, UR4 ;  /* 0x000000040a037e24 */ /* 0x000fc6000f8e0203 */
[----:B------:R-:W-:Y:S02]  /*0250*/  ISETP.GE.U32.AND P3, PT, R5, R6, PT ;  /* 0x000000060500720c */ /* 0x000fe40003f66070 */
[----:B------:R-:W-:Y:S01]  /*0260*/  ISETP.GE.U32.AND P0, PT, R3, R10, PT ;  /* 0x0000000a0300720c */ /* 0x000fe20003f06070 */
[----:B-1----:R-:W-:-:S10]  /*0270*/  IMAD R11, R4, UR4, R17 ;  /* 0x00000004040b7c24 */ /* 0x002fd4000f8e0211 */
[----:B------:R-:W-:Y:S02]  /*0280*/  @P3 IMAD.IADD R5, R5, 0x1, -R6 ;  /* 0x0000000105053824 */ /* 0x000fe400078e0a06 */
[----:B------:R-:W-:Y:S01]  /*0290*/  @P0 IADD3 R3, PT, PT, -R10, R3, RZ ;  /* 0x000000030a030210 */ /* 0x000fe20007ffe1ff */
[----:B------:R-:W-:Y:S01]  /*02a0*/  @P3 VIADD R7, R7, 0x1 ;  /* 0x0000000107073836 */ /* 0x000fe20000000000 */
[----:B------:R-:W-:Y:S02]  /*02b0*/  @P0 IADD3 R2, PT, PT, R2, 0x1, RZ ;  /* 0x0000000102020810 */ /* 0x000fe40007ffe0ff */
[----:B------:R-:W-:Y:S02]  /*02c0*/  ISETP.GE.U32.AND P4, PT, R5, R6, PT ;  /* 0x000000060500720c */ /* 0x000fe40003f86070 */
[----:B------:R-:W-:Y:S02]  /*02d0*/  ISETP.GE.U32.AND P1, PT, R3, R10, PT ;  /* 0x0000000a0300720c */ /* 0x000fe40003f26070 */
[----:B------:R-:W-:-:S09]  /*02e0*/  ISETP.GE.AND P0, PT, R0, 0x1, PT ;  /* 0x000000010000780c */ /* 0x000fd20003f06270 */
[----:B------:R-:W-:Y:S01]  /*02f0*/  @P4 VIADD R7, R7, 0x1 ;  /* 0x0000000107074836 */ /* 0x000fe20000000000 */
[----:B------:R-:W-:Y:S02]  /*0300*/  @!P5 LOP3.LUT R7, RZ, R6, RZ, 0x33, !PT ;  /* 0x00000006ff07d212 */ /* 0x000fe400078e33ff */
[----:B------:R-:W-:Y:S02]  /*0310*/  @P1 IADD3 R2, PT, PT, R2, 0x1, RZ ;  /* 0x0000000102021810 */ /* 0x000fe40007ffe0ff */
[----:B------:R-:W-:Y:S01]  /*0320*/  @!P2 LOP3.LUT R2, RZ, R10, RZ, 0x33, !PT ;  /* 0x0000000aff02a212 */ /* 0x000fe200078e33ff */
[----:B------:R-:W-:-:S04]  /*0330*/  IMAD R8, R6, R7, RZ ;  /* 0x0000000706087224 */ /* 0x000fc800078e02ff */
[----:B------:R-:W-:Y:S01]  /*0340*/  IMAD.MOV R15, RZ, RZ, -R2 ;  /* 0x000000ffff0f7224 */ /* 0x000fe200078e0a02 */
[----:B------:R-:W-:Y:S01]  /*0350*/  IADD3 R9, PT, PT, -R8, R17, RZ ;  /* 0x0000001108097210 */ /* 0x000fe20007ffe1ff */
[----:B------:R-:W-:Y:S02]  /*0360*/  IMAD R13, R6, R2, R7 ;  /* 0x00000002060d7224 */ /* 0x000fe400078e0207 */
[----:B------:R-:W-:-:S04]  /*0370*/  IMAD R15, R10, R15, UR4 ;  /* 0x000000040a0f7e24 */ /* 0x000fc8000f8e020f */
[----:B------:R-:W-:Y:S01]  /*0380*/  IMAD R15, R6, R15, R9 ;  /* 0x0000000f060f7224 */ /* 0x000fe200078e0209 */
[----:B------:R-:W-:Y:S06]  /*0390*/  @!P0 BRA `(.L_x_0) ;  /* 0x00000008005c8947 */ /* 0x000fec0003800000 */
[----:B------:R-:W0:Y:S01]  /*03a0*/  S2UR UR6, SR_CgaCtaId ;  /* 0x00000000000679c3 */ /* 0x000e220000008800 */
[----:B------:R-:W-:Y:S01]  /*03b0*/  LOP3.LUT R0, R6, 0xffff, RZ, 0xc0, !PT ;  /* 0x0000ffff06007812 */ /* 0x000fe200078ec0ff */
[----:B------:R-:W-:Y:S01]  /*03c0*/  UMOV UR4, 0x400 ;  /* 0x0000040000047882 */ /* 0x000fe20000000000 */
[----:B------:R-:W-:Y:S01]  /*03d0*/  VIMNMX R10, PT, PT, R10, 0x1, !PT ;  /* 0x000000010a0a7848 */ /* 0x000fe20007fe0100 */
[----:B------:R-:W-:Y:S01]  /*03e0*/  UIADD3 UR5, UPT, UPT, UR4, 0x1080, URZ ;  /* 0x0000108004057890 */ /* 0x000fe2000fffe0ff */
[----:B------:R-:W-:Y:S01]  /*03f0*/  SHF.R.U32.HI R0, RZ, 0x3, R0 ;  /* 0x00000003ff007819 */ /* 0x000fe20000011600 */
[----:B------:R-:W-:Y:S01]  /*0400*/  IMAD.MOV.U32 R16, RZ, RZ, RZ ;  /* 0x000000ffff107224 */ /* 0x000fe200078e00ff */
[----:B------:R-:W-:Y:S02]  /*0410*/  LOP3.LUT R19, R6, 0x7, RZ, 0xc0, !PT ;  /* 0x0000000706137812 */ /* 0x000fe400078ec0ff */
[----:B------:R-:W-:Y:S02]  /*0420*/  SHF.L.U32 R0, R0, 0x3, RZ ;  /* 0x0000000300007819 */ /* 0x000fe400000006ff */
[----:B------:R-:W-:-:S02]  /*0430*/  LOP3.LUT R20, R6, 0x3, RZ, 0xc0, !PT ;  /* 0x0000000306147812 */ /* 0x000fc400078ec0ff */
[----:B------:R-:W-:Y:S02]  /*0440*/  LOP3.LUT R18, R0, 0x38, RZ, 0xe2, !PT ;  /* 0x0000003800127812 */ /* 0x000fe400078ee2ff */
[----:B------:R-:W-:Y:S02]  /*0450*/  LOP3.LUT R12, R6, 0x38, RZ, 0xc0, !PT ;  /* 0x00000038060c7812 */ /* 0x000fe400078ec0ff */
[----:B------:R-:W-:Y:S01]  /*0460*/  IADD3 R18, PT, PT, -R18, RZ, RZ ;  /* 0x000000ff12127210 */ /* 0x000fe20007ffe1ff */
[----:B0-----:R-:W-:Y:S02]  /*0470*/  ULEA UR4, UR6, UR4, 0x18 ;  /* 0x0000000406047291 */ /* 0x001fe4000f8ec0ff */
[----:B------:R-:W-:-:S04]  /*0480*/  ULEA UR5, UR6, UR5, 0x18 ;  /* 0x0000000506057291 */ /* 0x000fc8000f8ec0ff */
[C---:B------:R-:W-:Y:S01]  /*0490*/  LEA R14, R17.reuse, UR4, 0x2 ;  /* 0x00000004110e7c11 */ /* 0x040fe2000f8e10ff */
[----:B------:R-:W-:Y:S01]  /*04a0*/  UMOV UR4, URZ ;  /* 0x000000ff00047c82 */ /* 0x000fe20008000000 */
[----:B------:R-:W-:-:S07]  /*04b0*/  LEA R17, R17, UR5, 0x2 ;  /* 0x0000000511117c11 */ /* 0x000fce000f8e10ff */
.L_x_6:
[----:B0-----:R-:W0:Y:S01]  /*04c0*/  LDC R0, c[0x0][0x398] ;  /* 0x0000e600ff007b82 */ /* 0x001e220000000800 */
[----:B------:R-:W-:-:S07]  /*04d0*/  IMAD R22, R6, UR4, R7 ;  /* 0x0000000406167c24 */ /* 0x000fce000f8e0207 */
[----:B------:R-:W1:Y:S08]  /*04e0*/  LDC.64 R4, c[0x0][0x380] ;  /* 0x0000e000ff047b82 */ /* 0x000e700000000a00 */
[----:B------:R-:W2:Y:S01]  /*04f0*/  LDC.64 R2, c[0x0][0x388] ;  /* 0x0000e200ff027b82 */ /* 0x000ea20000000a00 */
[-C--:B0-----:R-:W-:Y:S02]  /*0500*/  IMAD R21, R13, R0.reuse, R9 ;  /* 0x000000000d157224 */ /* 0x081fe400078e0209 */
[----:B------:R-:W-:-:S02]  /*0510*/  IMAD R23, R22, R0, R15 ;  /* 0x0000000016177224 */ /* 0x000fc400078e020f */
[----:B------:R-:W-:-:S04]  /*0520*/  IMAD R21, R6, UR4, R21 ;  /* 0x0000000406157c24 */ /* 0x000fc8000f8e0215 */
[----:B-1----:R-:W-:-:S06]  /*0530*/  IMAD.WIDE R4, R21, 0x4, R4 ;  /* 0x0000000415047825 */ /* 0x002fcc00078e0204 */
[----:B------:R-:W3:Y:S01]  /*0540*/  LDG.E R5, desc[UR10][R4.64] ;  /* 0x0000000a04057981 */ /* 0x000ee2000c1e1900 */
[----:B--2---:R-:W-:-:S06]  /*0550*/  IMAD.WIDE.U32 R2, R23, 0x4, R2 ;  /* 0x0000000417027825 */ /* 0x004fcc00078e0002 */
[----:B------:R-:W2:Y:S01]  /*0560*/  LDG.E R2, desc[UR10][R2.64] ;  /* 0x0000000a02027981 */ /* 0x000ea2000c1e1900 */
[----:B------:R-:W-:Y:S01]  /*0570*/  ISETP.GE.U32.AND P1, PT, R0, 0x8, PT ;  /* 0x000000080000780c */ /* 0x000fe20003f26070 */
[----:B------:R-:W-:Y:S01]  /*0580*/  UIADD3 UR4, UPT, UPT, UR4, 0x1, URZ ;  /* 0x0000000104047890 */ /* 0x000fe2000fffe0ff */
[----:B------:R-:W-:-:S05]  /*0590*/  IMAD.MOV.U32 R21, RZ, RZ, RZ ;  /* 0x000000ffff157224 */ /* 0x000fca00078e00ff */
[----:B------:R-:W-:Y:S01]  /*05a0*/  ISETP.NE.AND P0, PT, R10, UR4, PT ;  /* 0x000000040a007c0c */ /* 0x000fe2000bf05270 */
[----:B---3--:R0:W-:Y:S04]  /*05b0*/  STS [R14], R5 ;  /* 0x000000050e007388 */ /* 0x0081e80000000800 */
[----:B--2---:R0:W-:Y:S01]  /*05c0*/  STS [R17], R2 ;  /* 0x0000000211007388 */ /* 0x0041e20000000800 */
[----:B------:R-:W-:Y:S06]  /*05d0*/  BAR.SYNC.DEFER_BLOCKING 0x0 ;  /* 0x0000000000007b1d */ /* 0x000fec0000010000 */
[----:B------:R-:W-:Y:S05]  /*05e0*/  @!P1 BRA `(.L_x_1) ;  /* 0x0000000000bc9947 */ /* 0x000fea0003800000 */
[----:B------:R-:W1:Y:S01]  /*05f0*/  S2UR UR6, SR_CgaCtaId ;  /* 0x00000000000679c3 */ /* 0x000e620000008800 */
[----:B------:R-:W-:Y:S01]  /*0600*/  UMOV UR5, 0x400 ;  /* 0x0000040000057882 */ /* 0x000fe20000000000 */
[----:B0-----:R-:W-:Y:S01]  /*0610*/  MOV R2, R18 ;  /* 0x0000001200027202 */ /* 0x001fe20000000f00 */
[----:B------:R-:W-:Y:S02]  /*0620*/  UIADD3 UR8, UPT, UPT, UR5, 0x1080, URZ ;  /* 0x0000108005087890 */ /* 0x000fe4000fffe0ff */
[----:B-1----:R-:W-:Y:S02]  /*0630*/  ULEA UR7, UR6, UR5, 0x18 ;  /* 0x0000000506077291 */ /* 0x002fe4000f8ec0ff */
[----:B------:R-:W-:Y:S01]  /*0640*/  ULEA UR8, UR6, UR8, 0x18 ;  /* 0x0000000806087291 */ /* 0x000fe2000f8ec0ff */
[----:B------:R-:W-:-:S11]  /*0650*/  UMOV UR5, URZ ;  /* 0x000000ff00057c82 */ /* 0x000fd60008000000 */
.L_x_2:
[----:B------:R-:W-:Y:S02]  /*0660*/  VIADD R3, R8, UR5 ;  /* 0x0000000508037c36 */ /* 0x000fe40008000000 */
[----:B------:R-:W-:Y:S01]  /*0670*/  IMAD R4, R6, UR5, R9 ;  /* 0x0000000506047c24 */ /* 0x000fe2000f8e0209 */
[----:B------:R-:W-:Y:S01]  /*0680*/  UIADD3 UR5, UPT, UPT, UR5, 0x8, URZ ;  /* 0x0000000805057890 */ /* 0x000fe2000fffe0ff */
[----:B------:R-:W-:Y:S01]  /*0690*/  VIADD R2, R2, 0x8 ;  /* 0x0000000802027836 */ /* 0x000fe20000000000 */
[----:B------:R-:W-:Y:S02]  /*06a0*/  LEA R3, R3, UR7, 0x2 ;  /* 0x0000000703037c11 */ /* 0x000fe4000f8e10ff */
[----:B------:R-:W-:Y:S02]  /*06b0*/  LEA R25, R4, UR8, 0x2 ;  /* 0x0000000804197c11 */ /* 0x000fe4000f8e10ff */
[----:B------:R-:W-:Y:S01]  /*06c0*/  ISETP.NE.AND P1, PT, R2, RZ, PT ;  /* 0x000000ff0200720c */ /* 0x000fe20003f25270 */
[----:B------:R-:W-:Y:S01]  /*06d0*/  LDS R23, [R3] ;  /* 0x0000000003177984 */ /* 0x000fe20000000800 */
[----:B------:R-:W-:-:S03]  /*06e0*/  LEA R27, R6, R25, 0x2 ;  /* 0x00000019061b7211 */ /* 0x000fc600078e10ff */
[----:B------:R0:W1:Y:S02]  /*06f0*/  LDS R22, [R25] ;  /* 0x0000000019167984 */ /* 0x0000640000000800 */
[C---:B------:R-:W-:Y:S02]  /*0700*/  IMAD R29, R6.reuse, 0x4, R27 ;  /* 0x00000004061d7824 */ /* 0x040fe400078e021b */
[----:B------:R-:W-:Y:S03]  /*0710*/  LDS R5, [R3+0x4] ;  /* 0x0000040003057984 */ /* 0x000fe60000000800 */
[C---:B------:R-:W-:Y:S01]  /*0720*/  LEA R24, R6.reuse, R29, 0x2 ;  /* 0x0000001d06187211 */ /* 0x040fe200078e10ff */
[----:B------:R-:W2:Y:S04]  /*0730*/  LDS R27, [R27] ;  /* 0x000000001b1b7984 */ /* 0x000ea80000000800 */
[----:B------:R-:W-:Y:S01]  /*0740*/  LDS R4, [R29] ;  /* 0x000000001d047984 */ /* 0x000fe20000000800 */
[----:B0-----:R-:W-:-:S03]  /*0750*/  IMAD R25, R6, 0x4, R24 ;  /* 0x0000000406197824 */ /* 0x001fc600078e0218 */
[----:B------:R-:W0:Y:S04]  /*0760*/  LDS R21, [R3+0x8] ;  /* 0x0000080003157984 */ /* 0x000e280000000800 */
[----:B------:R-:W-:Y:S01]  /*0770*/  LDS R29, [R3+0x1c] ;  /* 0x00001c00031d7984 */ /* 0x000fe20000000800 */
[----:B-1----:R-:W-:-:S03]  /*0780*/  IMAD R22, R23, R22, R16 ;  /* 0x0000001617167224 */ /* 0x002fc600078e0210 */
[----:B------:R-:W-:Y:S04]  /*0790*/  LDS R16, [R3+0xc] ;  /* 0x00000c0003107984 */ /* 0x000fe80000000800 */
[----:B------:R-:W1:Y:S01]  /*07a0*/  LDS R23, [R24] ;  /* 0x0000000018177984 */ /* 0x000e620000000800 */
[----:B--2---:R-:W-:Y:S01]  /*07b0*/  IMAD R22, R5, R27, R22 ;  /* 0x0000001b05167224 */ /* 0x004fe200078e0216 */
[C---:B------:R-:W-:Y:S02]  /*07c0*/  LEA R5, R6.reuse, R25, 0x2 ;  /* 0x0000001906057211 */ /* 0x040fe400078e10ff */
[----:B------:R-:W-:Y:S03]  /*07d0*/  LDS R24, [R3+0x18] ;  /* 0x0000180003187984 */ /* 0x000fe60000000800 */
[----:B------:R-:W-:-:S02]  /*07e0*/  IMAD R27, R6, 0x4, R5 ;  /* 0x00000004061b7824 */ /* 0x000fc400078e0205 */
[----:B0-----:R-:W-:Y:S01]  /*07f0*/  IMAD R22, R21, R4, R22 ;  /* 0x0000000415167224 */ /* 0x001fe200078e0216 */
[----:B------:R-:W-:Y:S02]  /*0800*/  LDS R5, [R5] ;  /* 0x0000000005057984 */ /* 0x000fe40000000800 */
[----:B------:R-:W-:Y:S02]  /*0810*/  LEA R26, R6, R27, 0x2 ;  /* 0x0000001b061a7211 */ /* 0x000fe400078e10ff */
[----:B------:R-:W-:Y:S04]  /*0820*/  LDS R4, [R3+0x10] ;  /* 0x0000100003047984 */ /* 0x000fe80000000800 */
[----:B------:R-:W0:Y:S04]  /*0830*/  LDS R21, [R25] ;  /* 0x0000000019157984 */ /* 0x000e280000000800 */
[----:B------:R-:W-:Y:S01]  /*0840*/  LDS R26, [R26] ;  /* 0x000000001a1a7984 */ /* 0x000fe20000000800 */
[----:B-1----:R-:W-:-:S03]  /*0850*/  IMAD R23, R16, R23, R22 ;  /* 0x0000001710177224 */ /* 0x002fc600078e0216 */
[----:B------:R-:W1:Y:S04]  /*0860*/  LDS R22, [R3+0x14] ;  /* 0x0000140003167984 */ /* 0x000e680000000800 */
[----:B------:R-:W2:Y:S01]  /*0870*/  LDS R16, [R27] ;  /* 0x000000001b107984 */ /* 0x000ea20000000800 */
[----:B0-----:R-:W-:-:S04]  /*0880*/  IMAD R21, R4, R21, R23 ;  /* 0x0000001504157224 */ /* 0x001fc800078e0217 */
[----:B-1----:R-:W-:-:S04]  /*0890*/  IMAD R21, R22, R5, R21 ;  /* 0x0000000516157224 */ /* 0x002fc800078e0215 */
[----:B--2---:R-:W-:-:S04]  /*08a0*/  IMAD R16, R24, R16, R21 ;  /* 0x0000001018107224 */ /* 0x004fc800078e0215 */
[----:B------:R-:W-:Y:S01]  /*08b0*/  IMAD R16, R29, R26, R16 ;  /* 0x0000001a1d107224 */ /* 0x000fe200078e0210 */
[----:B------:R-:W-:Y:S06]  /*08c0*/  @P1 BRA `(.L_x_2) ;  /* 0xfffffffc00641947 */ /* 0x000fec000383ffff */
[----:B------:R-:W-:-:S07]  /*08d0*/  MOV R21, R12 ;  /* 0x0000000c00157202 */ /* 0x000fce0000000f00 */
.L_x_1:
[----:B------:R-:W-:-:S13]  /*08e0*/  ISETP.NE.AND P1, PT, R19, RZ, PT ;  /* 0x000000ff1300720c */ /* 0x000fda0003f25270 */
[----:B------:R-:W-:Y:S05]  /*08f0*/  @!P1 BRA `(.L_x_3) ;  /* 0x0000000000fc9947 */ /* 0x000fea0003800000 */
[----:B0-----:R-:W-:Y:S01]  /*0900*/  VIADD R2, R19, 0xffffffff ;  /* 0xffffffff13027836 */ /* 0x001fe20000000000 */
[----:B------:R-:W-:-:S04]  /*0910*/  ISETP.NE.AND P2, PT, R20, RZ, PT ;  /* 0x000000ff1400720c */ /* 0x000fc80003f45270 */
[----:B------:R-:W-:-:S13]  /*0920*/  ISETP.GE.U32.AND P1, PT, R2, 0x3, PT ;  /* 0x000000030200780c */ /* 0x000fda0003f26070 */
[----:B------:R-:W-:Y:S05]  /*0930*/  @!P1 BRA `(.L_x_4) ;  /* 0x0000000000649947 */ /* 0x000fea0003800000 */
[----:B------:R-:W0:Y:S01]  /*0940*/  S2UR UR6, SR_CgaCtaId ;  /* 0x00000000000679c3 */ /* 0x000e220000008800 */
[----:B------:R-:W-:Y:S01]  /*0950*/  UMOV UR5, 0x400 ;  /* 0x0000040000057882 */ /* 0x000fe20000000000 */
[-C--:B------:R-:W-:Y:S01]  /*0960*/  IMAD R3, R6, R21.reuse, R9 ;  /* 0x0000001506037224 */ /* 0x080fe200078e0209 */
[----:B------:R-:W-:Y:S01]  /*0970*/  UIADD3 UR7, UPT, UPT, UR5, 0x1080, URZ ;  /* 0x0000108005077890 */ /* 0x000fe2000fffe0ff */
[----:B------:R-:W-:Y:S02]  /*0980*/  IADD3 R2, PT, PT, R8, R21, RZ ;  /* 0x0000001508027210 */ /* 0x000fe40007ffe0ff */
[----:B------:R-:W-:Y:S01]  /*0990*/  IADD3 R21, PT, PT, R21, 0x4, RZ ;  /* 0x0000000415157810 */ /* 0x000fe20007ffe0ff */
[----:B0-----:R-:W-:Y:S02]  /*09a0*/  ULEA UR7, UR6, UR7, 0x18 ;  /* 0x0000000706077291 */ /* 0x001fe4000f8ec0ff */
[----:B------:R-:W-:-:S04]  /*09b0*/  ULEA UR5, UR6, UR5, 0x18 ;  /* 0x0000000506057291 */ /* 0x000fc8000f8ec0ff */
[----:B------:R-:W-:Y:S02]  /*09c0*/  LEA R23, R3, UR7, 0x2 ;  /* 0x0000000703177c11 */ /* 0x000fe4000f8e10ff */
[----:B------:R-:W-:-:S03]  /*09d0*/  LEA R4, R2, UR5, 0x2 ;  /* 0x0000000502047c11 */ /* 0x000fc6000f8e10ff */
[C---:B------:R-:W-:Y:S02]  /*09e0*/  IMAD R25, R6.reuse, 0x4, R23 ;  /* 0x0000000406197824 */ /* 0x040fe400078e0217 */
[----:B------:R-:W-:Y:S03]  /*09f0*/  LDS R5, [R4] ;  /* 0x0000000004057984 */ /* 0x000fe60000000800 */
[C---:B------:R-:W-:Y:S01]  /*0a00*/  LEA R27, R6.reuse, R25, 0x2 ;  /* 0x00000019061b7211 */ /* 0x040fe200078e10ff */
[----:B------:R-:W0:Y:S04]  /*0a10*/  LDS R23, [R23] ;  /* 0x0000000017177984 */ /* 0x000e280000000800 */
[----:B------:R-:W-:Y:S01]  /*0a20*/  LDS R3, [R4+0x4] ;  /* 0x0000040004037984 */ /* 0x000fe20000000800 */
[----:B------:R-:W-:-:S03]  /*0a30*/  IMAD R24, R6, 0x4, R27 ;  /* 0x0000000406187824 */ /* 0x000fc600078e021b */
[----:B------:R-:W1:Y:S04]  /*0a40*/  LDS R25, [R25] ;  /* 0x0000000019197984 */ /* 0x000e680000000800 */
[----:B------:R-:W-:Y:S04]  /*0a50*/  LDS R2, [R27] ;  /* 0x000000001b027984 */ /* 0x000fe80000000800 */
[----:B------:R-:W2:Y:S04]  /*0a60*/  LDS R22, [R4+0x8] ;  /* 0x0000080004167984 */ /* 0x000ea80000000800 */
[----:B------:R-:W-:Y:S04]  /*0a70*/  LDS R29, [R4+0xc] ;  /* 0x00000c00041d7984 */ /* 0x000fe80000000800 */
[----:B------:R-:W3:Y:S01]  /*0a80*/  LDS R24, [R24] ;  /* 0x0000000018187984 */ /* 0x000ee20000000800 */
[----:B0-----:R-:W-:-:S04]  /*0a90*/  IMAD R16, R5, R23, R16 ;  /* 0x0000001705107224 */ /* 0x001fc800078e0210 */
[----:B-1----:R-:W-:-:S04]  /*0aa0*/  IMAD R3, R3, R25, R16 ;  /* 0x0000001903037224 */ /* 0x002fc800078e0210 */
[----:B--2---:R-:W-:-:S04]  /*0ab0*/  IMAD R2, R22, R2, R3 ;  /* 0x0000000216027224 */ /* 0x004fc800078e0203 */
[----:B---3--:R-:W-:-:S07]  /*0ac0*/  IMAD R16, R29, R24, R2 ;  /* 0x000000181d107224 */ /* 0x008fce00078e0202 */
.L_x_4:
[----:B------:R-:W-:Y:S05]  /*0ad0*/  @!P2 BRA `(.L_x_3) ;  /* 0x000000000084a947 */ /* 0x000fea0003800000 */
[----:B------:R-:W-:Y:S02]  /*0ae0*/  ISETP.NE.AND P1, PT, R20, 0x1, PT ;  /* 0x000000011400780c */ /* 0x000fe40003f25270 */
[----:B------:R-:W-:-:S11]  /*0af0*/  LOP3.LUT P2, RZ, R6, 0x1, RZ, 0xc0, !PT ;  /* 0x0000000106ff7812 */ /* 0x000fd6000784c0ff */
[----:B------:R-:W-:Y:S05]  /*0b00*/  @!P1 BRA `(.L_x_5) ;  /* 0x0000000000449947 */ /* 0x000fea0003800000 */
[----:B------:R-:W0:Y:S01]  /*0b10*/  S2UR UR6, SR_CgaCtaId ;  /* 0x00000000000679c3 */ /* 0x000e220000008800 */
[----:B------:R-:W-:Y:S01]  /*0b20*/  UMOV UR5, 0x400 ;  /* 0x0000040000057882 */ /* 0x000fe20000000000 */
[----:B------:R-:W-:Y:S01]  /*0b30*/  IMAD R3, R6, R21, R9 ;  /* 0x0000001506037224 */ /* 0x000fe200078e0209 */
[----:B------:R-:W-:Y:S01]  /*0b40*/  UIADD3 UR7, UPT, UPT, UR5, 0x1080, URZ ;  /* 0x0000108005077890 */ /* 0x000fe2000fffe0ff */
[----:B------:R-:W-:Y:S02]  /*0b50*/  IMAD.IADD R2, R8, 0x1, R21 ;  /* 0x0000000108027824 */ /* 0x000fe400078e0215 */
[----:B------:R-:W-:Y:S01]  /*0b60*/  VIADD R21, R21, 0x2 ;  /* 0x0000000215157836 */ /* 0x000fe20000000000 */
[----:B0-----:R-:W-:Y:S02]  /*0b70*/  ULEA UR7, UR6, UR7, 0x18 ;  /* 0x0000000706077291 */ /* 0x001fe4000f8ec0ff */
[----:B------:R-:W-:-:S04]  /*0b80*/  ULEA UR5, UR6, UR5, 0x18 ;  /* 0x0000000506057291 */ /* 0x000fc8000f8ec0ff */
[----:B------:R-:W-:Y:S02]  /*0b90*/  LEA R5, R3, UR7, 0x2 ;  /* 0x0000000703057c11 */ /* 0x000fe4000f8e10ff */
[----:B------:R-:W-:Y:S02]  /*0ba0*/  LEA R2, R2, UR5, 0x2 ;  /* 0x0000000502027c11 */ /* 0x000fe4000f8e10ff */
[----:B------:R-:W-:Y:S02]  /*0bb0*/  LEA R22, R6, R5, 0x2 ;  /* 0x0000000506167211 */ /* 0x000fe400078e10ff */
[----:B------:R-:W-:Y:S04]  /*0bc0*/  LDS R5, [R5] ;  /* 0x0000000005057984 */ /* 0x000fe80000000800 */
[----:B------:R-:W0:Y:S04]  /*0bd0*/  LDS R3, [R2] ;  /* 0x0000000002037984 */ /* 0x000e280000000800 */
[----:B------:R-:W-:Y:S04]  /*0be0*/  LDS R4, [R2+0x4] ;  /* 0x0000040002047984 */ /* 0x000fe80000000800 */
[----:B------:R-:W1:Y:S01]  /*0bf0*/  LDS R22, [R22] ;  /* 0x0000000016167984 */ /* 0x000e620000000800 */
[----:B0-----:R-:W-:-:S04]  /*0c00*/  IMAD R3, R3, R5, R16 ;  /* 0x0000000503037224 */ /* 0x001fc800078e0210 */
[----:B-1----:R-:W-:-:S07]  /*0c10*/  IMAD R16, R4, R22, R3 ;  /* 0x0000001604107224 */ /* 0x002fce00078e0203 */
.L_x_5:
[----:B------:R-:W-:Y:S05]  /*0c20*/  @!P2 BRA `(.L_x_3) ;  /* 0x000000000030a947 */ /* 0x000fea0003800000 */
[----:B------:R-:W0:Y:S01]  /*0c30*/  S2UR UR6, SR_CgaCtaId ;  /* 0x00000000000679c3 */ /* 0x000e220000008800 */
[----:B------:R-:W-:Y:S01]  /*0c40*/  UMOV UR5, 0x400 ;  /* 0x0000040000057882 */ /* 0x000fe20000000000 */
[-C--:B------:R-:W-:Y:S01]  /*0c50*/  IMAD R3, R6, R21.reuse, R9 ;  /* 0x0000001506037224 */ /* 0x080fe200078e0209 */
[----:B------:R-:W-:Y:S01]  /*0c60*/  UIADD3 UR7, UPT, UPT, UR5, 0x1080, URZ ;  /* 0x0000108005077890 */ /* 0x000fe2000fffe0ff */
[----:B------:R-:W-:-:S03]  /*0c70*/  IADD3 R2, PT, PT, R8, R21, RZ ;  /* 0x0000001508027210 */ /* 0x000fc60007ffe0ff */
[----:B0-----:R-:W-:Y:S02]  /*0c80*/  ULEA UR7, UR6, UR7, 0x18 ;  /* 0x0000000706077291 */ /* 0x001fe4000f8ec0ff */
[----:B------:R-:W-:-:S04]  /*0c90*/  ULEA UR5, UR6, UR5, 0x18 ;  /* 0x0000000506057291 */ /* 0x000fc8000f8ec0ff */
[----:B------:R-:W-:Y:S02]  /*0ca0*/  LEA R4, R3, UR7, 0x2 ;  /* 0x0000000703047c11 */ /* 0x000fe4000f8e10ff */
[----:B------:R-:W-:-:S04]  /*0cb0*/  LEA R2, R2, UR5, 0x2 ;  /* 0x0000000502027c11 */ /* 0x000fc8000f8e10ff */
[----:B------:R-:W-:Y:S04]  /*0cc0*/  LDS R4, [R4] ;  /* 0x0000000004047984 */ /* 0x000fe80000000800 */
[----:B------:R-:W0:Y:S02]  /*0cd0*/  LDS R3, [R2] ;  /* 0x0000000002037984 */ /* 0x000e240000000800 */
[----:B0-----:R-:W-:-:S07]  /*0ce0*/  IMAD R16, R3, R4, R16 ;  /* 0x0000000403107224 */ /* 0x001fce00078e0210 */
.L_x_3:
[----:B------:R-:W-:Y:S06]  /*0cf0*/  BAR.SYNC.DEFER_BLOCKING 0x0 ;  /* 0x0000000000007b1d */ /* 0x000fec0000010000 */
[----:B------:R-:W-:Y:S05]  /*0d00*/  @P0 BRA `(.L_x_6) ;  /* 0xfffffff400ec0947 */ /* 0x000fea000383ffff */
.L_x_0:
[----:B0-----:R-:W-:-:S04]  /*0d10*/  IABS R5, R0 ;  /* 0x0000000000057213 */ /* 0x001fc80000000000 */
[----:B------:R-:W0:Y:S08]  /*0d20*/  I2F.RP R4, R5 ;  /* 0x0000000500047306 */ /* 0x000e300000209400 */
[----:B0-----:R-:W0:Y:S02]  /*0d30*/  MUFU.RCP R4, R4 ;  /* 0x0000000400047308 */ /* 0x001e240000001000 */
[----:B0-----:R-:W-:-:S06]  /*0d40*/  VIADD R2, R4, 0xffffffe ;  /* 0x0ffffffe04027836 */ /* 0x001fcc0000000000 */
[----:B------:R0:W1:Y:S02]  /*0d50*/  F2I.FTZ.U32.TRUNC.NTZ R3, R2 ;  /* 0x0000000200037305 */ /* 0x000064000021f000 */
[----:B0-----:R-:W-:Y:S01]  /*0d60*/  IMAD.MOV.U32 R2, RZ, RZ, RZ ;  /* 0x000000ffff027224 */ /* 0x001fe200078e00ff */
[----:B-1----:R-:W-:-:S05]  /*0d70*/  IADD3 R6, PT, PT, RZ, -R3, RZ ;  /* 0x80000003ff067210 */ /* 0x002fca0007ffe0ff */
[----:B------:R-:W-:Y:S01]  /*0d80*/  IMAD R7, R6, R5, RZ ;  /* 0x0000000506077224 */ /* 0x000fe200078e02ff */
[----:B------:R-:W-:Y:S02]  /*0d90*/  IABS R6, R11 ;  /* 0x0000000b00067213 */ /* 0x000fe40000000000 */
[----:B------:R-:W-:Y:S01]  /*0da0*/  LOP3.LUT R11, R11, R0, RZ, 0x3c, !PT ;  /* 0x000000000b0b7212 */ /* 0x000fe200078e3cff */
[----:B------:R-:W-:-:S03]  /*0db0*/  IMAD.HI.U32 R3, R3, R7, R2 ;  /* 0x0000000703037227 */ /* 0x000fc600078e0002 */
[----:B------:R-:W-:-:S03]  /*0dc0*/  ISETP.GE.AND P2, PT, R11, RZ, PT ;  /* 0x000000ff0b00720c */ /* 0x000fc60003f46270 */
[----:B------:R-:W-:-:S05]  /*0dd0*/  IMAD.HI.U32 R3, R3, R6, RZ ;  /* 0x0000000603037227 */ /* 0x000fca00078e00ff */
[----:B------:R-:W-:-:S05]  /*0de0*/  IADD3 R4, PT, PT, -R3, RZ, RZ ;  /* 0x000000ff03047210 */ /* 0x000fca0007ffe1ff */
[----:B------:R-:W-:-:S05]  /*0df0*/  IMAD R4, R5, R4, R6 ;  /* 0x0000000405047224 */ /* 0x000fca00078e0206 */
[----:B------:R-:W-:-:S13]  /*0e00*/  ISETP.GT.U32.AND P1, PT, R5, R4, PT ;  /* 0x000000040500720c */ /* 0x000fda0003f24070 */
[----:B------:R-:W-:Y:S01]  /*0e10*/  @!P1 IMAD.IADD R4, R4, 0x1, -R5 ;  /* 0x0000000104049824 */ /* 0x000fe200078e0a05 */
[----:B------:R-:W-:Y:S02]  /*0e20*/  @!P1 IADD3 R3, PT, PT, R3, 0x1, RZ ;  /* 0x0000000103039810 */ /* 0x000fe40007ffe0ff */
[----:B------:R-:W-:Y:S02]  /*0e30*/  ISETP.NE.AND P1, PT, R0, RZ, PT ;  /* 0x000000ff0000720c */ /* 0x000fe40003f25270 */
[----:B------:R-:W-:-:S13]  /*0e40*/  ISETP.GE.U32.AND P0, PT, R4, R5, PT ;  /* 0x000000050400720c */ /* 0x000fda0003f06070 */
[----:B------:R-:W-:-:S05]  /*0e50*/  @P0 VIADD R3, R3, 0x1 ;  /* 0x0000000103030836 */ /* 0x000fca0000000000 */
[----:B------:R-:W-:Y:S02]  /*0e60*/  @!P2 IADD3 R3, PT, PT, -R3, RZ, RZ ;  /* 0x000000ff0303a210 */ /* 0x000fe40007ffe1ff */
[----:B------:R-:W-:-:S04]  /*0e70*/  @!P1 LOP3.LUT R3, RZ, R0, RZ, 0x33, !PT ;  /* 0x00000000ff039212 */ /* 0x000fc800078e33ff */
[----:B------:R-:W-:-:S04]  /*0e80*/  ISETP.GE.AND P0, PT, R3, R0, PT ;  /* 0x000000000300720c */ /* 0x000fc80003f06270 */
[----:B------:R-:W-:-:S13]  /*0e90*/  ISETP.LT.OR P0, PT, R0, RZ, P0 ;  /* 0x000000ff0000720c */ /* 0x000fda0000701670 */
[----:B------:R-:W-:Y:S05]  /*0ea0*/  @P0 EXIT ;  /* 0x000000000000094d */ /* 0x000fea0003800000 */
[----:B------:R-:W0:Y:S01]  /*0eb0*/  LDC.64 R2, c[0x0][0x390] ;  /* 0x0000e400ff027b82 */ /* 0x000e220000000a00 */
[----:B------:R-:W-:-:S04]  /*0ec0*/  IMAD R13, R13, R0, R15 ;  /* 0x000000000d0d7224 */ /* 0x000fc800078e020f */
[----:B0-----:R-:W-:-:S05]  /*0ed0*/  IMAD.WIDE.U32 R2, R13, 0x4, R2 ;  /* 0x000000040d027825 */ /* 0x001fca00078e0002 */
[----:B------:R-:W-:Y:S01]  /*0ee0*/  STG.E desc[UR10][R2.64], R16 ;  /* 0x0000001002007986 */ /* 0x000fe2000c10190a */
[----:B------:R-:W-:Y:S05]  /*0ef0*/  EXIT ;  /* 0x000000000000794d */ /* 0x000fea0003800000 */
.L_x_7:
[----:B------:R-:W-:-:S00]  /*0f00*/  BRA `(.L_x_7) ;  /* 0xfffffffc00fc7947 */ /* 0x000fc0000383ffff */
[----:B------:R-:W-:-:S00]  /*0f10*/  NOP ;  /* 0x0000000000007918 */ /* 0x000fc00000000000 */
        /* <DEDUP_REMOVED lines=14> */
.L_x_13:


//--------------------- .text._Z10matmul_gpuPiS_S_i --------------------------
	.section	.text._Z10matmul_gpuPiS_S_i,"ax",@progbits
	.align	128
        .global         _Z10matmul_gpuPiS_S_i
        .type           _Z10matmul_gpuPiS_S_i,@function
        .size           _Z10matmul_gpuPiS_S_i,(.L_x_14 - _Z10matmul_gpuPiS_S_i)
        .other          _Z10matmul_gpuPiS_S_i,@"STO_CUDA_ENTRY STV_DEFAULT"
_Z10matmul_gpuPiS_S_i:
.text._Z10matmul_gpuPiS_S_i:
[----:B------:R-:W-:Y:S01]  /*0000*/  LDC R1, c[0x0][0x37c] ;  /* 0x0000df00ff017b82 */ /* 0x000fe20000000800 */
[----:B------:R-:W0:Y:S01]  /*0010*/  LDCU UR18, c[0x0][0x398] ;  /* 0x00007300ff1277ac */ /* 0x000e220008000800 */
[----:B------:R-:W1:Y:S06]  /*0020*/  S2R R5, SR_TID.X ;  /* 0x0000000000057919 */ /* 0x000e6c0000002100 */
[----:B------:R-:W1:Y:S08]  /*0030*/  S2UR UR4, SR_CTAID.X ;  /* 0x00000000000479c3 */ /* 0x000e700000002500 */
[----:B------:R-:W1:Y:S01]  /*0040*/  LDC R0, c[0x0][0x360] ;  /* 0x0000d800ff007b82 */ /* 0x000e620000000800 */
[----:B0-----:R-:W-:-:S04]  /*0050*/  IABS R7, UR18 ;  /* 0x0000001200077c13 */ /* 0x001fc80008000000 */
[----:B------:R-:W0:Y:S01]  /*0060*/  I2F.RP R4, R7 ;  /* 0x0000000700047306 */ /* 0x000e220000209400 */
[----:B-1----:R-:W-:-:S07]  /*0070*/  IMAD R0, R0, UR4, R5 ;  /* 0x0000000400007c24 */ /* 0x002fce000f8e0205 */
[----:B0-----:R-:W0:Y:S02]  /*0080*/  MUFU.RCP R4, R4 ;  /* 0x0000000400047308 */ /* 0x001e240000001000 */
[----:B0-----:R-:W-:Y:S02]  /*0090*/  IADD3 R2, PT, PT, R4, 0xffffffe, RZ ;  /* 0x0ffffffe04027810 */ /* 0x001fe40007ffe0ff */
[----:B------:R-:W-:-:S04]  /*00a0*/  IABS R4, R0 ;  /* 0x0000000000047213 */ /* 0x000fc80000000000 */
[----:B------:R0:W1:Y:S02]  /*00b0*/  F2I.FTZ.U32.TRUNC.NTZ R3, R2 ;  /* 0x0000000200037305 */ /* 0x000064000021f000 */
[----:B0-----:R-:W-:Y:S01]  /*00c0*/  HFMA2 R2, -RZ, RZ, 0, 0 ;  /* 0x00000000ff027431 */ /* 0x001fe200000001ff */
[----:B-1----:R-:W-:-:S05]  /*00d0*/  IADD3 R6, PT, PT, RZ, -R3, RZ ;  /* 0x80000003ff067210 */ /* 0x002fca0007ffe0ff */
[----:B------:R-:W-:-:S04]  /*00e0*/  IMAD R5, R6, R7, RZ ;  /* 0x0000000706057224 */ /* 0x000fc800078e02ff */
[----:B------:R-:W-:-:S06]  /*00f0*/  IMAD.HI.U32 R3, R3, R5, R2 ;  /* 0x0000000503037227 */ /* 0x000fcc00078e0002 */
[----:B------:R-:W-:-:S05]  /*0100*/  IMAD.HI.U32 R3, R3, R4, RZ ;  /* 0x0000000403037227 */ /* 0x000fca00078e00ff */
[----:B------:R-:W-:-:S05]  /*0110*/  IADD3 R5, PT, PT, -R3, RZ, RZ ;  /* 0x000000ff03057210 */ /* 0x000fca0007ffe1ff */
[----:B------:R-:W-:-:S05]  /*0120*/  IMAD R2, R7, R5, R4 ;  /* 0x0000000507027224 */ /* 0x000fca00078e0204 */
[----:B------:R-:W-:-:S13]  /*0130*/  ISETP.GT.U32.AND P2, PT, R7, R2, PT ;  /* 0x000000020700720c */ /* 0x000fda0003f44070 */
[-C--:B------:R-:W-:Y:S02]  /*0140*/  @!P2 IADD3 R2, PT, PT, R2, -R7.reuse, RZ ;  /* 0x800000070202a210 */ /* 0x080fe40007ffe0ff */
[----:B------:R-:W-:Y:S02]  /*0150*/  @!P2 IADD3 R3, PT, PT, R3, 0x1, RZ ;  /* 0x000000010303a810 */ /* 0x000fe40007ffe0ff */
[----:B------:R-:W-:Y:S02]  /*0160*/  ISETP.GE.U32.AND P0, PT, R2, R7, PT ;  /* 0x000000070200720c */ /* 0x000fe40003f06070 */
[----:B------:R-:W-:Y:S02]  /*0170*/  LOP3.LUT R2, R0, UR18, RZ, 0x3c, !PT ;  /* 0x0000001200027c12 */ /* 0x000fe4000f8e3cff */
[----:B------:R-:W-:Y:S02]  /*0180*/  ISETP.NE.AND P2, PT, RZ, UR18, PT ;  /* 0x00000012ff007c0c */ /* 0x000fe4000bf45270 */
[----:B------:R-:W-:-:S07]  /*0190*/  ISETP.GE.AND P1, PT, R2, RZ, PT ;  /* 0x000000ff0200720c */ /* 0x000fce0003f26270 */
[----:B------:R-:W-:-:S06]  /*01a0*/  @P0 IADD3 R3, PT, PT, R3, 0x1, RZ ;  /* 0x0000000103030810 */ /* 0x000fcc0007ffe0ff */
[----:B------:R-:W-:Y:S01]  /*01b0*/  @!P1 IMAD.MOV R3, RZ, RZ, -R3 ;  /* 0x000000ffff039224 */ /* 0x000fe200078e0a03 */
[----:B------:R-:W-:-:S04]  /*01c0*/  @!P2 LOP3.LUT R3, RZ, UR18, RZ, 0x33, !PT ;  /* 0x00000012ff03ac12 */ /* 0x000fc8000f8e33ff */
[----:B------:R-:W-:-:S04]  /*01d0*/  ISETP.GE.AND P0, PT, R3, UR18, PT ;  /* 0x0000001203007c0c */ /* 0x000fc8000bf06270 */
[----:B------:R-:W-:-:S13]  /*01e0*/  ISETP.GT.OR P0, PT, RZ, UR18, P0 ;  /* 0x00000012ff007c0c */ /* 0x000fda0008704670 */
[----:B------:R-:W-:Y:S05]  /*01f0*/  @P0 EXIT ;  /* 0x000000000000094d */ /* 0x000fea0003800000 */
[----:B------:R-:W-:Y:S02]  /*0200*/  UISETP.LT.U32.AND UP0, UPT, UR18, 0x1, UPT ;  /* 0x000000011200788c */ /* 0x000fe4000bf01070 */
[----:B------:R-:W-:Y:S01]  /*0210*/  IMAD R13, R3, UR18, RZ ;  /* 0x00000012030d7c24 */ /* 0x000fe2000f8e02ff */
[----:B------:R-:W-:Y:S01]  /*0220*/  MOV R12, RZ ;  /* 0x000000ff000c7202 */ /* 0x000fe20000000f00 */
[----:B------:R-:W0:Y:S03]  /*0230*/  LDCU.64 UR16, c[0x0][0x358] ;  /* 0x00006b00ff1077ac */ /* 0x000e260008000a00 */
[----:B------:R-:W-:Y:S01]  /*0240*/  IADD3 R15, PT, PT, R0, -R13, RZ ;  /* 0x8000000d000f7210 */ /* 0x000fe20007ffe0ff */
[----:B------:R-:W-:Y:S02]  /*0250*/  USEL UR5, UR18, 0x1, !UP0 ;  /* 0x0000000112057887 */ /* 0x000fe4000c000000 */
[----:B------:R-:W-:Y:S01]  /*0260*/  UISETP.GE.U32.AND UP0, UPT, UR18, 0x8, UPT ;  /* 0x000000081200788c */ /* 0x000fe2000bf06070 */
[----:B------:R-:W-:-:S08]  /*0270*/  UMOV UR4, URZ ;  /* 0x000000ff00047c82 */ /* 0x000fd00008000000 */
[----:B------:R-:W-:Y:S05]  /*0280*/  BRA.U !UP0, `(.L_x_8) ;  /* 0x0000000508007547 */ /* 0x000fea000b800000 */
[----:B------:R-:W1:Y:S01]  /*0290*/  LDCU.64 UR20, c[0x0][0x388] ;  /* 0x00007100ff1477ac */ /* 0x000e620008000a00 */
[----:B------:R-:W-:Y:S02]  /*02a0*/  MOV R12, RZ ;  /* 0x000000ff000c7202 */ /* 0x000fe40000000f00 */
[----:B------:R-:W-:Y:S01]  /*02b0*/  MOV R14, R13 ;  /* 0x0000000d000e7202 */ /* 0x000fe20000000f00 */
[----:B------:R-:W-:-:S04]  /*02c0*/  ULOP3.LUT UR5, UR5, 0x7ffffff8, URZ, 0xc0, !UPT ;  /* 0x7ffffff805057892 */ /* 0x000fc8000f8ec0ff */
[----:B------:R-:W-:Y:S02]  /*02d0*/  UIADD3 UR5, UPT, UPT, -UR5, URZ, URZ ;  /* 0x000000ff05057290 */ /* 0x000fe4000fffe1ff */
[----:B-1----:R-:W-:Y:S02]  /*02e0*/  UIMAD.WIDE.U32 UR6, UR18, 0xc, UR20 ;  /* 0x0000000c120678a5 */ /* 0x002fe4000f8e0014 */
[----:B------:R-:W-:Y:S02]  /*02f0*/  UIMAD.WIDE.U32 UR8, UR18, 0x10, UR20 ;  /* 0x00000010120878a5 */ /* 0x000fe4000f8e0014 */
[----:B------:R-:W-:Y:S02]  /*0300*/  UIMAD.WIDE.U32 UR10, UR18, 0x14, UR20 ;  /* 0x00000014120a78a5 */ /* 0x000fe4000f8e0014 */
[----:B------:R-:W-:Y:S02]  /*0310*/  UIMAD.WIDE.U32 UR12, UR18, 0x18, UR20 ;  /* 0x00000018120c78a5 */ /* 0x000fe4000f8e0014 */
[----:B------:R-:W-:-:S12]  /*0320*/  UIMAD.WIDE.U32 UR14, UR18, 0x1c, UR20 ;  /* 0x0000001c120e78a5 */ /* 0x000fd8000f8e0014 */
.L_x_9:
[----:B------:R-:W1:Y:S01]  /*0330*/  LDC.64 R2, c[0x0][0x380] ;  /* 0x0000e000ff027b82 */ /* 0x000e620000000a00 */
[----:B------:R-:W-:Y:S01]  /*0340*/  HFMA2 R8, -RZ, RZ, 0, 2.384185791015625e-07 ;  /* 0x00000004ff087431 */ /* 0x000fe200000001ff */
[----:B------:R-:W-:Y:S02]  /*0350*/  UIMAD.WIDE.U32 UR24, UR18, 0x4, UR20 ;  /* 0x00000004121878a5 */ /* 0x000fe4000f8e0014 */
[----:B------:R-:W-:-:S04]  /*0360*/  UIMAD.WIDE.U32 UR22, UR18, 0x8, UR20 ;  /* 0x00000008121678a5 */ /* 0x000fc8000f8e0014 */
[----:B------:R-:W-:Y:S01]  /*0370*/  MOV R4, UR24 ;  /* 0x0000001800047c02 */ /* 0x000fe20008000f00 */
[----:B------:R-:W-:Y:S01]  /*0380*/  IMAD.U32 R5, RZ, RZ, UR25 ;  /* 0x00000019ff057e24 */ /* 0x000fe2000f8e00ff */
[----:B------:R-:W-:Y:S01]  /*0390*/  MOV R6, UR22 ;  /* 0x0000001600067c02 */ /* 0x000fe20008000f00 */
[----:B------:R-:W-:Y:S01]  /*03a0*/  IMAD.WIDE R8, R15, R8, UR20 ;  /* 0x000000140f087e25 */ /* 0x000fe2000f8e0208 */
[----:B------:R-:W-:-:S03]  /*03b0*/  MOV R7, UR23 ;  /* 0x0000001700077c02 */ /* 0x000fc60008000f00 */
[----:B------:R-:W-:Y:S02]  /*03c0*/  HFMA2 R10, -RZ, RZ, 0, 2.384185791015625e-07 ;  /* 0x00000004ff0a7431 */ /* 0x000fe400000001ff */
[C---:B------:R-:W-:Y:S01]  /*03d0*/  IMAD.WIDE R4, R15.reuse, 0x4, R4 ;  /* 0x000000040f047825 */ /* 0x040fe200078e0204 */
[----:B0-----:R0:W2:Y:S01]  /*03e0*/  LDG.E R20, desc[UR16][R8.64] ;  /* 0x0000001008147981 */ /* 0x0010a2000c1e1900 */
[----:B------:R-:W-:Y:S02]  /*03f0*/  MOV R24, 0x4 ;  /* 0x0000000400187802 */ /* 0x000fe40000000f00 */
[----:B-1----:R-:W-:Y:S01]  /*0400*/  IMAD.WIDE R2, R14, 0x4, R2 ;  /* 0x000000040e027825 */ /* 0x002fe200078e0202 */
[----:B------:R1:W3:Y:S04]  /*0410*/  LDG.E R19, desc[UR16][R4.64] ;  /* 0x0000001004137981 */ /* 0x0002e8000c1e1900 */
[----:B------:R-:W2:Y:S01]  /*0420*/  LDG.E R21, desc[UR16][R2.64] ;  /* 0x0000001002157981 */ /* 0x000ea2000c1e1900 */
[----:B------:R-:W-:-:S03]  /*0430*/  IMAD.WIDE R6, R15, 0x4, R6 ;  /* 0x000000040f067825 */ /* 0x000fc600078e0206 */
[----:B------:R-:W3:Y:S01]  /*0440*/  LDG.E R18, desc[UR16][R2.64+0x4] ;  /* 0x0000041002127981 */ /* 0x000ee2000c1e1900 */
[C---:B------:R-:W-:Y:S01]  /*0450*/  IMAD.WIDE R24, R15.reuse, R24, UR6 ;  /* 0x000000060f187e25 */ /* 0x040fe2000f8e0218 */
[----:B------:R-:W-:Y:S02]  /*0460*/  MOV R26, 0x4 ;  /* 0x00000004001a7802 */ /* 0x000fe40000000f00 */
[----:B------:R4:W5:Y:S01]  /*0470*/  LDG.E R17, desc[UR16][R6.64] ;  /* 0x0000001006117981 */ /* 0x000962000c1e1900 */
[----:B0-----:R-:W-:-:S03]  /*0480*/  IMAD.WIDE R8, R15, R10, UR8 ;  /* 0x000000080f087e25 */ /* 0x001fc6000f8e020a */
[----:B------:R-:W5:Y:S01]  /*0490*/  LDG.E R16, desc[UR16][R2.64+0x8] ;  /* 0x0000081002107981 */ /* 0x000f62000c1e1900 */
[----:B------:R-:W-:Y:S02]  /*04a0*/  HFMA2 R28, -RZ, RZ, 0, 2.384185791015625e-07 ;  /* 0x00000004ff1c7431 */ /* 0x000fe400000001ff */
[C---:B-1----:R-:W-:Y:S01]  /*04b0*/  IMAD.WIDE R4, R15.reuse, R26, UR10 ;  /* 0x0000000a0f047e25 */ /* 0x042fe2000f8e021a */
[----:B------:R-:W5:Y:S04]  /*04c0*/  LDG.E R23, desc[UR16][R24.64] ;  /* 0x0000001018177981 */ /* 0x000f68000c1e1900 */
[----:B------:R-:W5:Y:S01]  /*04d0*/  LDG.E R22, desc[UR16][R2.64+0xc] ;  /* 0x00000c1002167981 */ /* 0x000f62000c1e1900 */
[----:B----4-:R-:W-:-:S03]  /*04e0*/  IMAD.WIDE R6, R15, R10, UR12 ;  /* 0x0000000c0f067e25 */ /* 0x010fc6000f8e020a */
[----:B------:R-:W4:Y:S04]  /*04f0*/  LDG.E R9, desc[UR16][R8.64] ;  /* 0x0000001008097981 */ /* 0x000f28000c1e1900 */
[----:B------:R-:W4:Y:S01]  /*0500*/  LDG.E R26, desc[UR16][R2.64+0x10] ;  /* 0x00001010021a7981 */ /* 0x000f22000c1e1900 */
[----:B------:R-:W-:-:S03]  /*0510*/  IMAD.WIDE R10, R15, R28, UR14 ;  /* 0x0000000e0f0a7e25 */ /* 0x000fc6000f8e021c */
[----:B------:R-:W4:Y:S04]  /*0520*/  LDG.E R4, desc[UR16][R4.64] ;  /* 0x0000001004047981 */ /* 0x000f28000c1e1900 */
[----:B------:R-:W4:Y:S04]  /*0530*/  LDG.E R27, desc[UR16][R2.64+0x14] ;  /* 0x00001410021b7981 */ /* 0x000f28000c1e1900 */
[----:B------:R0:W4:Y:S04]  /*0540*/  LDG.E R7, desc[UR16][R6.64] ;  /* 0x0000001006077981 */ /* 0x000128000c1e1900 */
[----:B------:R-:W4:Y:S04]  /*0550*/  LDG.E R24, desc[UR16][R2.64+0x18] ;  /* 0x0000181002187981 */ /* 0x000f28000c1e1900 */
[----:B------:R-:W4:Y:S04]  /*0560*/  LDG.E R10, desc[UR16][R10.64] ;  /* 0x000000100a0a7981 */ /* 0x000f28000c1e1900 */
[----:B------:R-:W4:Y:S01]  /*0570*/  LDG.E R25, desc[UR16][R2.64+0x1c] ;  /* 0x00001c1002197981 */ /* 0x000f22000c1e1900 */
[----:B------:R-:W-:-:S04]  /*0580*/  UIADD3 UR5, UPT, UPT, UR5, 0x8, URZ ;  /* 0x0000000805057890 */ /* 0x000fc8000fffe0ff */
[----:B------:R-:W-:Y:S01]  /*0590*/  UISETP.NE.AND UP0, UPT, UR5, URZ, UPT ;  /* 0x000000ff0500728c */ /* 0x000fe2000bf05270 */
[----:B0-----:R-:W-:Y:S01]  /*05a0*/  IMAD.U32 R6, RZ, RZ, UR18 ;  /* 0x00000012ff067e24 */ /* 0x001fe2000f8e00ff */
[----:B------:R-:W-:-:S04]  /*05b0*/  IADD3 R14, PT, PT, R14, 0x8, RZ ;  /* 0x000000080e0e7810 */ /* 0x000fc80007ffe0ff */
[----:B------:R-:W-:Y:S01]  /*05c0*/  LEA R15, R6, R15, 0x3 ;  /* 0x0000000f060f7211 */ /* 0x000fe200078e18ff */
[----:B--2---:R-:W-:-:S04]  /*05d0*/  IMAD R20, R21, R20, R12 ;  /* 0x0000001415147224 */ /* 0x004fc800078e020c */
[----:B---3--:R-:W-:-:S04]  /*05e0*/  IMAD R18, R18, R19, R20 ;  /* 0x0000001312127224 */ /* 0x008fc800078e0214 */
[----:B-----5:R-:W-:-:S04]  /*05f0*/  IMAD R16, R16, R17, R18 ;  /* 0x0000001110107224 */ /* 0x020fc800078e0212 */
[----:B------:R-:W-:-:S04]  /*0600*/  IMAD R16, R22, R23, R16 ;  /* 0x0000001716107224 */ /* 0x000fc800078e0210 */
[----:B----4-:R-:W-:-:S04]  /*0610*/  IMAD R9, R26, R9, R16 ;  /* 0x000000091a097224 */ /* 0x010fc800078e0210 */
[----:B------:R-:W-:-:S04]  /*0620*/  IMAD R4, R27, R4, R9 ;  /* 0x000000041b047224 */ /* 0x000fc800078e0209 */
[----:B------:R-:W-:-:S04]  /*0630*/  IMAD R7, R24, R7, R4 ;  /* 0x0000000718077224 */ /* 0x000fc800078e0204 */
[----:B------:R-:W-:Y:S01]  /*0640*/  IMAD R12, R25, R10, R7 ;  /* 0x0000000a190c7224 */ /* 0x000fe200078e0207 */
[----:B------:R-:W-:Y:S06]  /*0650*/  BRA.U UP0, `(.L_x_9) ;  /* 0xfffffffd00347547 */ /* 0x000fec000b83ffff */
[----:B------:R-:W-:-:S04]  /*0660*/  UISETP.LT.U32.AND UP0, UPT, UR18, 0x1, UPT ;  /* 0x000000011200788c */ /* 0x000fc8000bf01070 */
[----:B------:R-:W-:-:S04]  /*0670*/  USEL UR4, UR18, 0x1, !UP0 ;  /* 0x0000000112047887 */ /* 0x000fc8000c000000 */
[----:B------:R-:W-:-:S12]  /*0680*/  ULOP3.LUT UR4, UR4, 0x7ffffff8, URZ, 0xc0, !UPT ;  /* 0x7ffffff804047892 */ /* 0x000fd8000f8ec0ff */
.L_x_8:
[----:B------:R-:W-:-:S04]  /*0690*/  UISETP.LT.U32.AND UP0, UPT, UR18, 0x1, UPT ;  /* 0x000000011200788c */ /* 0x000fc8000bf01070 */
[----:B------:R-:W-:-:S04]  /*06a0*/  USEL UR5, UR18, 0x1, !UP0 ;  /* 0x0000000112057887 */ /* 0x000fc8000c000000 */
[----:B------:R-:W-:-:S09]  /*06b0*/  ULOP3.LUT UP0, UR6, UR5, 0x7, URZ, 0xc0, !UPT ;  /* 0x0000000705067892 */ /* 0x000fd2000f80c0ff */
[----:B------:R-:W-:Y:S05]  /*06c0*/  BRA.U !UP0, `(.L_x_10) ;  /* 0x0000000508147547 */ /* 0x000fea000b800000 */
[----:B------:R-:W-:Y:S01]  /*06d0*/  UISETP.GE.U32.AND UP0, UPT, UR6, 0x4, UPT ;  /* 0x000000040600788c */ /* 0x000fe2000bf06070 */
[----:B------:R-:W-:Y:S01]  /*06e0*/  IADD3 R2, PT, PT, R0, -R13, RZ ;  /* 0x8000000d00027210 */ /* 0x000fe20007ffe0ff */
[----:B------:R-:W-:-:S04]  /*06f0*/  ULOP3.LUT UR7, UR5, 0x3, URZ, 0xc0, !UPT ;  /* 0x0000000305077892 */ /* 0x000fc8000f8ec0ff */
[----:B------:R-:W-:-:S03]  /*0700*/  UISETP.NE.AND UP1, UPT, UR7, URZ, UPT ;  /* 0x000000ff0700728c */ /* 0x000fc6000bf25270 */
[----:B------:R-:W-:Y:S08]  /*0710*/  BRA.U !UP0, `(.L_x_11) ;  /* 0x0000000108687547 */ /* 0x000ff0000b800000 */
[----:B------:R-:W1:Y:S01]  /*0720*/  LDC.64 R6, c[0x0][0x388] ;  /* 0x0000e200ff067b82 */ /* 0x000e620000000a00 */
[----:B------:R-:W-:Y:S01]  /*0730*/  MOV R9, UR4 ;  /* 0x0000000400097c02 */ /* 0x000fe20008000f00 */
[----:B------:R-:W-:Y:S01]  /*0740*/  IMAD.U32 R11, RZ, RZ, UR18 ;  /* 0x00000012ff0b7e24 */ /* 0x000fe2000f8e00ff */
[----:B------:R-:W-:-:S03]  /*0750*/  IADD3 R3, PT, PT, R13, UR4, RZ ;  /* 0x000000040d037c10 */ /* 0x000fc6000fffe0ff */
[----:B------:R-:W-:Y:S02]  /*0760*/  IMAD R9, R9, UR18, R2 ;  /* 0x0000001209097c24 */ /* 0x000fe4000f8e0202 */
[----:B------:R-:W2:Y:S01]  /*0770*/  LDC.64 R4, c[0x0][0x380] ;  /* 0x0000e000ff047b82 */ /* 0x000ea20000000a00 */
[----:B------:R-:W-:Y:S01]  /*0780*/  MOV R15, UR18 ;  /* 0x00000012000f7c02 */ /* 0x000fe20008000f00 */
[----:B-1----:R-:W-:Y:S01]  /*0790*/  IMAD.WIDE R6, R9, 0x4, R6 ;  /* 0x0000000409067825 */ /* 0x002fe200078e0206 */
[----:B------:R-:W-:-:S05]  /*07a0*/  MOV R9, UR18 ;  /* 0x0000001200097c02 */ /* 0x000fca0008000f00 */
[----:B------:R-:W-:Y:S02]  /*07b0*/  IMAD.WIDE.U32 R8, R9, 0x4, R6 ;  /* 0x0000000409087825 */ /* 0x000fe400078e0006 */
[----:B0-----:R-:W3:Y:S02]  /*07c0*/  LDG.E R6, desc[UR16][R6.64] ;  /* 0x0000001006067981 */ /* 0x001ee4000c1e1900 */
[----:B--2---:R-:W-:-:S04]  /*07d0*/  IMAD.WIDE R4, R3, 0x4, R4 ;  /* 0x0000000403047825 */ /* 0x004fc800078e0204 */
[----:B------:R-:W-:Y:S01]  /*07e0*/  IMAD.WIDE.U32 R10, R11, 0x4, R8 ;  /* 0x000000040b0a7825 */ /* 0x000fe200078e0008 */
[----:B------:R-:W3:Y:S04]  /*07f0*/  LDG.E R3, desc[UR16][R4.64] ;  /* 0x0000001004037981 */ /* 0x000ee8000c1e1900 */
[----:B------:R-:W2:Y:S01]  /*0800*/  LDG.E R8, desc[UR16][R8.64] ;  /* 0x0000001008087981 */ /* 0x000ea2000c1e1900 */
[----:B------:R-:W-:-:S03]  /*0810*/  IMAD.WIDE.U32 R14, R15, 0x4, R10 ;  /* 0x000000040f0e7825 */ /* 0x000fc600078e000a */
[----:B------:R-:W2:Y:S04]  /*0820*/  LDG.E R16, desc[UR16][R4.64+0x4] ;  /* 0x0000041004107981 */ /* 0x000ea8000c1e1900 */
[----:B------:R-:W4:Y:S04]  /*0830*/  LDG.E R17, desc[UR16][R10.64] ;  /* 0x000000100a117981 */ /* 0x000f28000c1e1900 */
[----:B------:R-:W4:Y:S04]  /*0840*/  LDG.E R18, desc[UR16][R4.64+0x8] ;  /* 0x0000081004127981 */ /* 0x000f28000c1e1900 */
[----:B------:R-:W5:Y:S04]  /*0850*/  LDG.E R20, desc[UR16][R4.64+0xc] ;  /* 0x00000c1004147981 */ /* 0x000f68000c1e1900 */
[----:B------:R-:W5:Y:S01]  /*0860*/  LDG.E R14, desc[UR16][R14.64] ;  /* 0x000000100e0e7981 */ /* 0x000f62000c1e1900 */
[----:B------:R-:W-:Y:S01]  /*0870*/  UIADD3 UR4, UPT, UPT, UR4, 0x4, URZ ;  /* 0x0000000404047890 */ /* 0x000fe2000fffe0ff */
[----:B---3--:R-:W-:-:S04]  /*0880*/  IMAD R3, R3, R6, R12 ;  /* 0x0000000603037224 */ /* 0x008fc800078e020c */
[----:B--2---:R-:W-:-:S04]  /*0890*/  IMAD R3, R16, R8, R3 ;  /* 0x0000000810037224 */ /* 0x004fc800078e0203 */
[----:B----4-:R-:W-:-:S04]  /*08a0*/  IMAD R3, R18, R17, R3 ;  /* 0x0000001112037224 */ /* 0x010fc800078e0203 */
[----:B-----5:R-:W-:-:S07]  /*08b0*/  IMAD R12, R20, R14, R3 ;  /* 0x0000000e140c7224 */ /* 0x020fce00078e0203 */
.L_x_11:
[----:B------:R-:W-:Y:S05]  /*08c0*/  BRA.U !UP1, `(.L_x_10) ;  /* 0x0000000109947547 */ /* 0x000fea000b800000 */
[----:B------:R-:W-:Y:S01]  /*08d0*/  UISETP.NE.AND UP0, UPT, UR7, 0x1, UPT ;  /* 0x000000010700788c */ /* 0x000fe2000bf05270 */
[----:B------:R-:W-:Y:S01]  /*08e0*/  MOV R3, UR4 ;  /* 0x0000000400037c02 */ /* 0x000fe20008000f00 */
[----:B------:R-:W-:Y:S01]  /*08f0*/  ULOP3.LUT UR5, UR5, 0x1, URZ, 0xc0, !UPT ;  /* 0x0000000105057892 */ /* 0x000fe2000f8ec0ff */
[----:B------:R-:W-:-:S03]  /*0900*/  MOV R5, UR18 ;  /* 0x0000001200057c02 */ /* 0x000fc60008000f00 */
[----:B------:R-:W-:Y:S01]  /*0910*/  UISETP.NE.U32.AND UP1, UPT, UR5, 0x1, UPT ;  /* 0x000000010500788c */ /* 0x000fe2000bf25070 */
[----:B------:R-:W-:-:S04]  /*0920*/  PLOP3.LUT P0, PT, PT, PT, UP0, 0x80, 0x8 ;  /* 0x000000000008781c */ /* 0x000fc80003f0f008 */
[----:B------:R-:W1:Y:S01]  /*0930*/  @UP0 LDCU.128 UR8, c[0x0][0x380] ;  /* 0x00007000ff0807ac */ /* 0x000e620008000c00 */
[----:B------:R-:W-:-:S05]  /*0940*/  PLOP3.LUT P1, PT, PT, PT, UP1, 0x80, 0x8 ;  /* 0x000000000008781c */ /* 0x000fca0003f2f018 */
[----:B------:R-:W2:Y:S03]  /*0950*/  @!UP1 LDCU.128 UR12, c[0x0][0x380] ;  /* 0x00007000ff0c97ac */ /* 0x000ea60008000c00 */
[----:B------:R-:W-:Y:S01]  /*0960*/  @P0 IMAD R3, R3, UR18, R2 ;  /* 0x0000001203030c24 */ /* 0x000fe2000f8e0202 */
[----:B-1----:R-:W-:Y:S02]  /*0970*/  MOV R10, UR10 ;  /* 0x0000000a000a7c02 */ /* 0x002fe40008000f00 */
[----:B------:R-:W-:Y:S02]  /*0980*/  MOV R11, UR11 ;  /* 0x0000000b000b7c02 */ /* 0x000fe40008000f00 */
[----:B------:R-:W-:Y:S02]  /*0990*/  MOV R6, UR8 ;  /* 0x0000000800067c02 */ /* 0x000fe40008000f00 */
[----:B------:R-:W-:Y:S01]  /*09a0*/  MOV R7, UR9 ;  /* 0x0000000900077c02 */ /* 0x000fe20008000f00 */
[----:B------:R-:W-:-:S04]  /*09b0*/  @P0 IMAD.WIDE R10, R3, 0x4, R10 ;  /* 0x00000004030a0825 */ /* 0x000fc800078e020a */
[----:B------:R-:W-:Y:S01]  /*09c0*/  @P0 VIADD R3, R13, UR4 ;  /* 0x000000040d030c36 */ /* 0x000fe20008000000 */
[----:B------:R-:W-:Y:S01]  /*09d0*/  @UP0 UIADD3 UR4, UPT, UPT, UR4, 0x2, URZ ;  /* 0x0000000204040890 */ /* 0x000fe2000fffe0ff */
[----:B--2---:R-:W-:Y:S02]  /*09e0*/  MOV R8, UR12 ;  /* 0x0000000c00087c02 */ /* 0x004fe40008000f00 */
[----:B------:R-:W-:Y:S01]  /*09f0*/  MOV R9, UR13 ;  /* 0x0000000d00097c02 */ /* 0x000fe20008000f00 */
[----:B------:R-:W-:Y:S01]  /*0a00*/  @P0 IMAD.WIDE R6, R3, 0x4, R6 ;  /* 0x0000000403060825 */ /* 0x000fe200078e0206 */
[----:B------:R-:W-:Y:S01]  /*0a10*/  MOV R14, UR14 ;  /* 0x0000000e000e7c02 */ /* 0x000fe20008000f00 */
[----:B0-----:R-:W2:Y:S01]  /*0a20*/  @P0 LDG.E R16, desc[UR16][R10.64] ;  /* 0x000000100a100981 */ /* 0x001ea2000c1e1900 */
[----:B------:R-:W-:Y:S01]  /*0a30*/  MOV R17, UR4 ;  /* 0x0000000400117c02 */ /* 0x000fe20008000f00 */
[----:B------:R-:W-:Y:S01]  /*0a40*/  @P0 IMAD.WIDE.U32 R4, R5, 0x4, R10 ;  /* 0x0000000405040825 */ /* 0x000fe200078e000a */
[----:B------:R-:W-:Y:S01]  /*0a50*/  @!P1 IADD3 R3, PT, PT, R13, UR4, RZ ;  /* 0x000000040d039c10 */ /* 0x000fe2000fffe0ff */
[----:B------:R-:W3:Y:S01]  /*0a60*/  @P0 LDG.E R19, desc[UR16][R6.64+0x4] ;  /* 0x0000041006130981 */ /* 0x000ee2000c1e1900 */
[----:B------:R-:W-:Y:S01]  /*0a70*/  MOV R15, UR15 ;  /* 0x0000000f000f7c02 */ /* 0x000fe20008000f00 */
[----:B------:R-:W-:-:S02]  /*0a80*/  @!P1 IMAD R13, R17, UR18, R2 ;  /* 0x00000012110d9c24 */ /* 0x000fc4000f8e0202 */
[----:B------:R-:W2:Y:S01]  /*0a90*/  @P0 LDG.E R17, desc[UR16][R6.64] ;  /* 0x0000001006110981 */ /* 0x000ea2000c1e1900 */
[----:B------:R-:W-:-:S03]  /*0aa0*/  @!P1 IMAD.WIDE R2, R3, 0x4, R8 ;  /* 0x0000000403029825 */ /* 0x000fc600078e0208 */
[----:B------:R-:W3:Y:S01]  /*0ab0*/  @P0 LDG.E R4, desc[UR16][R4.64] ;  /* 0x0000001004040981 */ /* 0x000ee2000c1e1900 */
[----:B------:R-:W-:-:S03]  /*0ac0*/  @!P1 IMAD.WIDE R8, R13, 0x4, R14 ;  /* 0x000000040d089825 */ /* 0x000fc600078e020e */
[----:B------:R-:W4:Y:S04]  /*0ad0*/  @!P1 LDG.E R3, desc[UR16][R2.64] ;  /* 0x0000001002039981 */ /* 0x000f28000c1e1900 */
[----:B------:R-:W4:Y:S01]  /*0ae0*/  @!P1 LDG.E R8, desc[UR16][R8.64] ;  /* 0x0000001008089981 */ /* 0x000f22000c1e1900 */
[----:B--2---:R-:W-:-:S04]  /*0af0*/  @P0 IMAD R16, R17, R16, R12 ;  /* 0x0000001011100224 */ /* 0x004fc800078e020c */
[----:B---3--:R-:W-:-:S04]  /*0b00*/  @P0 IMAD R12, R19, R4, R16 ;  /* 0x00000004130c0224 */ /* 0x008fc800078e0210 */
[----:B----4-:R-:W-:-:S07]  /*0b10*/  @!P1 IMAD R12, R3, R8, R12 ;  /* 0x00000008030c9224 */ /* 0x010fce00078e020c */
.L_x_10:
[----:B------:R-:W1:Y:S02]  /*0b20*/  LDC.64 R2, c[0x0][0x390] ;  /* 0x0000e400ff027b82 */ /* 0x000e640000000a00 */
[----:B-1----:R-:W-:-:S05]  /*0b30*/  IMAD.WIDE R2, R0, 0x4, R2 ;  /* 0x0000000400027825 */ /* 0x002fca00078e0202 */
[----:B0-----:R-:W-:Y:S01]  /*0b40*/  STG.E desc[UR16][R2.64], R12 ;  /* 0x0000000c02007986 */ /* 0x001fe2000c101910 */
[----:B------:R-:W-:Y:S05]  /*0b50*/  EXIT ;  /* 0x000000000000794d */ /* 0x000fea0003800000 */
.L_x_12:
        /* <DEDUP_REMOVED lines=10> */
.L_x_14:


//--------------------- .nv.shared._Z16matmul_gpu_tiledPiS_S_i --------------------------
	.section	.nv.shared._Z16matmul_gpu_tiledPiS_S_i,"aw",@nobits
	.sectionflags	@""
	.align	4
.nv.shared._Z16matmul_gpu_tiledPiS_S_i:
	.zero		9472


//--------------------- .nv.shared.reserved.0     --------------------------
	.section	.nv.shared.reserved.0,"aw",@nobits
	.weak		__nv_reservedSMEM_offset_0_alias
	.size		__nv_reservedSMEM_offset_0_alias, 0, 64
	.other		__nv_reservedSMEM_offset_0_alias,@"STO_CUDA_RESERVED_SHARED STV_DEFAULT"
__nv_reservedSMEM_offset_0_alias:
	.zero		0
	.zero		64


//--------------------- .nv.constant0._Z16matmul_gpu_tiledPiS_S_i --------------------------
	.section	.nv.constant0._Z16matmul_gpu_tiledPiS_S_i,"a",@progbits
	.sectionflags	@""
	.align	4
.nv.constant0._Z16matmul_gpu_tiledPiS_S_i:
	.zero		924


//--------------------- .nv.constant0._Z10matmul_gpuPiS_S_i --------------------------
	.section	.nv.constant0._Z10matmul_gpuPiS_S_i,"a",@progbits
	.sectionflags	@""
	.align	4
.nv.constant0._Z10matmul_gpuPiS_S_i:
	.zero		924


//--------------------- SYMBOLS --------------------------

	.type		.nv.reservedSmem.offset0,@object
	.size		.nv.reservedSmem.offset0,0x4
	.type		.nv.reservedSmem.cap,@object
	.size		.nv.reservedSmem.cap,0x4
